//
// Generated by NVIDIA NVVM Compiler
//
// Compiler Build ID: CL-36424714
// Cuda compilation tools, release 13.0, V13.0.88
// Based on NVVM 20.0.0
//

.version 9.0
.target sm_100
.address_size 64

	// .globl	_Z22initPoissonTimeToSpikejPKfP17curandStateXORWOWPf
.extern .func __assertfail
(
	.param .b64 __assertfail_param_0,
	.param .b64 __assertfail_param_1,
	.param .b32 __assertfail_param_2,
	.param .b64 __assertfail_param_3,
	.param .b64 __assertfail_param_4
)
;
.global .align 4 .b8 precalc_xorwow_matrix[102400];
.global .align 4 .b8 precalc_xorwow_offset_matrix[102400];
.global .align 4 .b8 mrg32k3aM1[2304];
.global .align 4 .b8 mrg32k3aM2[2304];
.global .align 4 .b8 mrg32k3aM1SubSeq[2016];
.global .align 4 .b8 mrg32k3aM2SubSeq[2016];
.global .align 4 .b8 mrg32k3aM1Seq[2304];
.global .align 4 .b8 mrg32k3aM2Seq[2304];
.const .align 8 .b8 __cr_lgamma_table[72];
// _ZZ7poissonjPKfP17curandStateXORWOWPfPjS4_E15blockSpikeCount has been demoted
// _ZZ7poissonjPKfP17curandStateXORWOWPfPjS4_E16blockSpikeOffset has been demoted
.global .align 1 .b8 __unnamed_1[186] = {118, 111, 105, 100, 32, 115, 112, 97, 114, 115, 101, 80, 111, 115, 116, 66, 105, 116, 102, 105, 101, 108, 100, 73, 110, 100, 105, 118, 105, 100, 117, 97, 108, 87, 101, 105, 103, 104, 116, 40, 99, 111, 110, 115, 116, 32, 117, 110, 115, 105, 103, 110, 101, 100, 32, 105, 110, 116, 32, 42, 44, 32, 99, 111, 110, 115, 116, 32, 117, 110, 115, 105, 103, 110, 101, 100, 32, 105, 110, 116, 32, 42, 44, 32, 117, 110, 115, 105, 103, 110, 101, 100, 32, 105, 110, 116, 44, 32, 117, 110, 115, 105, 103, 110, 101, 100, 32, 105, 110, 116, 44, 32, 117, 110, 115, 105, 103, 110, 101, 100, 32, 105, 110, 116, 44, 32, 117, 110, 115, 105, 103, 110, 101, 100, 32, 105, 110, 116, 44, 32, 99, 111, 110, 115, 116, 32, 117, 110, 115, 105, 103, 110, 101, 100, 32, 105, 110, 116, 32, 42, 44, 32, 99, 111, 110, 115, 116, 32, 102, 108, 111, 97, 116, 32, 42, 44, 32, 102, 108, 111, 97, 116, 32, 42, 41};
.extern .shared .align 16 .b8 blockOutSpikes[];
.extern .shared .align 16 .b8 s_buffer[];
.global .align 1 .b8 $str[19] = {110, 117, 109, 66, 97, 116, 99, 104, 87, 111, 114, 100, 115, 32, 61, 61, 32, 49};
.global .align 1 .b8 $str$1[27] = {47, 116, 109, 112, 47, 115, 97, 115, 115, 95, 99, 117, 95, 104, 104, 122, 106, 114, 108, 98, 112, 47, 107, 46, 99, 117};

.visible .entry _Z22initPoissonTimeToSpikejPKfP17curandStateXORWOWPf(
	.param .u32 _Z22initPoissonTimeToSpikejPKfP17curandStateXORWOWPf_param_0,
	.param .u64 .ptr .align 1 _Z22initPoissonTimeToSpikejPKfP17curandStateXORWOWPf_param_1,
	.param .u64 .ptr .align 1 _Z22initPoissonTimeToSpikejPKfP17curandStateXORWOWPf_param_2,
	.param .u64 .ptr .align 1 _Z22initPoissonTimeToSpikejPKfP17curandStateXORWOWPf_param_3
)
{
	.reg .pred 	%p<4>;
	.reg .b32 	%r<63>;
	.reg .b32 	%f<16>;
	.reg .b64 	%rd<13>;

	ld.param.u32 	%r26, [_Z22initPoissonTimeToSpikejPKfP17curandStateXORWOWPf_param_0];
	ld.param.u64 	%rd2, [_Z22initPoissonTimeToSpikejPKfP17curandStateXORWOWPf_param_1];
	ld.param.u64 	%rd3, [_Z22initPoissonTimeToSpikejPKfP17curandStateXORWOWPf_param_2];
	ld.param.u64 	%rd4, [_Z22initPoissonTimeToSpikejPKfP17curandStateXORWOWPf_param_3];
	mov.u32 	%r27, %tid.x;
	mov.u32 	%r28, %ctaid.x;
	mov.u32 	%r29, %ntid.x;
	mad.lo.s32 	%r1, %r28, %r29, %r27;
	setp.ge.u32 	%p1, %r1, %r26;
	@%p1 bra 	$L__BB0_7;
	cvta.to.global.u64 	%rd5, %rd2;
	cvta.to.global.u64 	%rd6, %rd3;
	mul.wide.s32 	%rd7, %r1, 4;
	add.s64 	%rd8, %rd5, %rd7;
	ld.global.f32 	%f1, [%rd8];
	mul.wide.s32 	%rd9, %r1, 48;
	add.s64 	%rd1, %rd6, %rd9;
	ld.global.v2.u32 	{%r51, %r56}, [%rd1];
	ld.global.v2.u32 	{%r62, %r61}, [%rd1+8];
	ld.global.v2.u32 	{%r53, %r52}, [%rd1+16];
	mov.f32 	%f14, 0f00000000;
$L__BB0_2:
	shr.u32 	%r30, %r56, 2;
	xor.b32  	%r31, %r30, %r56;
	shl.b32 	%r32, %r52, 4;
	shl.b32 	%r33, %r31, 1;
	xor.b32  	%r34, %r33, %r32;
	xor.b32  	%r35, %r34, %r31;
	xor.b32  	%r58, %r35, %r52;
	add.s32 	%r51, %r51, 362437;
	add.s32 	%r36, %r58, %r51;
	cvt.rn.f32.u32 	%f9, %r36;
	fma.rn.f32 	%f3, %f9, 0f2F800000, 0f2F000000;
	mov.u32 	%r59, %r52;
	mov.u32 	%r60, %r53;
	mov.f32 	%f15, %f3;
$L__BB0_3:
	mov.u32 	%r56, %r60;
	mov.u32 	%r18, %r59;
	mov.u32 	%r60, %r58;
	shr.u32 	%r37, %r62, 2;
	xor.b32  	%r38, %r37, %r62;
	shl.b32 	%r39, %r60, 4;
	shl.b32 	%r40, %r38, 1;
	xor.b32  	%r41, %r40, %r39;
	xor.b32  	%r42, %r41, %r38;
	xor.b32  	%r59, %r42, %r60;
	add.s32 	%r23, %r51, 362437;
	add.s32 	%r43, %r59, %r23;
	cvt.rn.f32.u32 	%f10, %r43;
	fma.rn.f32 	%f5, %f10, 0f2F800000, 0f2F000000;
	setp.lt.f32 	%p2, %f15, %f5;
	@%p2 bra 	$L__BB0_6;
	shr.u32 	%r44, %r61, 2;
	xor.b32  	%r45, %r44, %r61;
	shl.b32 	%r46, %r59, 4;
	shl.b32 	%r47, %r45, 1;
	xor.b32  	%r48, %r47, %r46;
	xor.b32  	%r49, %r48, %r45;
	xor.b32  	%r58, %r49, %r59;
	add.s32 	%r51, %r51, 724874;
	add.s32 	%r50, %r58, %r51;
	cvt.rn.f32.u32 	%f11, %r50;
	fma.rn.f32 	%f15, %f11, 0f2F800000, 0f2F000000;
	setp.ltu.f32 	%p3, %f15, %f5;
	mov.u32 	%r61, %r18;
	mov.u32 	%r62, %r56;
	@%p3 bra 	$L__BB0_3;
	add.f32 	%f14, %f14, 0f3F800000;
	mov.u32 	%r52, %r58;
	mov.u32 	%r53, %r59;
	mov.u32 	%r61, %r60;
	mov.u32 	%r62, %r18;
	bra.uni 	$L__BB0_2;
$L__BB0_6:
	st.global.v2.u32 	[%rd1+8], {%r56, %r18};
	st.global.v2.u32 	[%rd1+16], {%r60, %r59};
	st.global.v2.u32 	[%rd1], {%r23, %r61};
	add.f32 	%f12, %f14, %f3;
	mul.f32 	%f13, %f1, %f12;
	cvta.to.global.u64 	%rd10, %rd4;
	add.s64 	%rd12, %rd10, %rd7;
	st.global.f32 	[%rd12], %f13;
$L__BB0_7:
	ret;

}
	// .globl	_Z7poissonjPKfP17curandStateXORWOWPfPjS4_
.visible .entry _Z7poissonjPKfP17curandStateXORWOWPfPjS4_(
	.param .u32 _Z7poissonjPKfP17curandStateXORWOWPfPjS4__param_0,
	.param .u64 .ptr .align 1 _Z7poissonjPKfP17curandStateXORWOWPfPjS4__param_1,
	.param .u64 .ptr .align 1 _Z7poissonjPKfP17curandStateXORWOWPfPjS4__param_2,
	.param .u64 .ptr .align 1 _Z7poissonjPKfP17curandStateXORWOWPfPjS4__param_3,
	.param .u64 .ptr .align 1 _Z7poissonjPKfP17curandStateXORWOWPfPjS4__param_4,
	.param .u64 .ptr .align 1 _Z7poissonjPKfP17curandStateXORWOWPfPjS4__param_5
)
{
	.reg .pred 	%p<10>;
	.reg .b32 	%r<82>;
	.reg .b32 	%f<20>;
	.reg .b64 	%rd<21>;
	// demoted variable
	.shared .align 4 .u32 _ZZ7poissonjPKfP17curandStateXORWOWPfPjS4_E15blockSpikeCount;
	// demoted variable
	.shared .align 4 .u32 _ZZ7poissonjPKfP17curandStateXORWOWPfPjS4_E16blockSpikeOffset;
	ld.param.u32 	%r31, [_Z7poissonjPKfP17curandStateXORWOWPfPjS4__param_0];
	ld.param.u64 	%rd3, [_Z7poissonjPKfP17curandStateXORWOWPfPjS4__param_1];
	ld.param.u64 	%rd4, [_Z7poissonjPKfP17curandStateXORWOWPfPjS4__param_2];
	ld.param.u64 	%rd5, [_Z7poissonjPKfP17curandStateXORWOWPfPjS4__param_3];
	ld.param.u64 	%rd6, [_Z7poissonjPKfP17curandStateXORWOWPfPjS4__param_4];
	ld.param.u64 	%rd7, [_Z7poissonjPKfP17curandStateXORWOWPfPjS4__param_5];
	mov.u32 	%r1, %tid.x;
	mov.u32 	%r32, %ctaid.x;
	mov.u32 	%r33, %ntid.x;
	mad.lo.s32 	%r2, %r32, %r33, %r1;
	mov.u32 	%r3, %ctaid.y;
	setp.ne.s32 	%p1, %r1, 0;
	@%p1 bra 	$L__BB1_2;
	mov.b32 	%r34, 0;
	st.shared.u32 	[_ZZ7poissonjPKfP17curandStateXORWOWPfPjS4_E15blockSpikeCount], %r34;
$L__BB1_2:
	bar.sync 	0;
	mul.lo.s32 	%r4, %r31, %r3;
	setp.ge.u32 	%p2, %r2, %r31;
	@%p2 bra 	$L__BB1_11;
	add.s32 	%r5, %r4, %r2;
	cvta.to.global.u64 	%rd8, %rd5;
	mul.wide.u32 	%rd9, %r5, 4;
	add.s64 	%rd1, %rd8, %rd9;
	ld.global.f32 	%f19, [%rd1];
	setp.gtu.f32 	%p3, %f19, 0f00000000;
	@%p3 bra 	$L__BB1_10;
	cvta.to.global.u64 	%rd10, %rd3;
	add.s64 	%rd12, %rd10, %rd9;
	ld.global.f32 	%f2, [%rd12];
	cvta.to.global.u64 	%rd13, %rd4;
	mul.wide.u32 	%rd14, %r5, 48;
	add.s64 	%rd2, %rd13, %rd14;
	ld.global.v2.u32 	{%r70, %r75}, [%rd2];
	ld.global.v2.u32 	{%r81, %r80}, [%rd2+8];
	ld.global.v2.u32 	{%r72, %r71}, [%rd2+16];
	mov.f32 	%f17, 0f00000000;
$L__BB1_5:
	shr.u32 	%r35, %r75, 2;
	xor.b32  	%r36, %r35, %r75;
	shl.b32 	%r37, %r71, 4;
	shl.b32 	%r38, %r36, 1;
	xor.b32  	%r39, %r38, %r37;
	xor.b32  	%r40, %r39, %r36;
	xor.b32  	%r77, %r40, %r71;
	add.s32 	%r70, %r70, 362437;
	add.s32 	%r41, %r77, %r70;
	cvt.rn.f32.u32 	%f12, %r41;
	fma.rn.f32 	%f4, %f12, 0f2F800000, 0f2F000000;
	mov.u32 	%r78, %r71;
	mov.u32 	%r79, %r72;
	mov.f32 	%f18, %f4;
$L__BB1_6:
	mov.u32 	%r75, %r79;
	mov.u32 	%r22, %r78;
	mov.u32 	%r79, %r77;
	shr.u32 	%r42, %r81, 2;
	xor.b32  	%r43, %r42, %r81;
	shl.b32 	%r44, %r79, 4;
	shl.b32 	%r45, %r43, 1;
	xor.b32  	%r46, %r45, %r44;
	xor.b32  	%r47, %r46, %r43;
	xor.b32  	%r78, %r47, %r79;
	add.s32 	%r27, %r70, 362437;
	add.s32 	%r48, %r78, %r27;
	cvt.rn.f32.u32 	%f13, %r48;
	fma.rn.f32 	%f6, %f13, 0f2F800000, 0f2F000000;
	setp.lt.f32 	%p4, %f18, %f6;
	@%p4 bra 	$L__BB1_9;
	shr.u32 	%r49, %r80, 2;
	xor.b32  	%r50, %r49, %r80;
	shl.b32 	%r51, %r78, 4;
	shl.b32 	%r52, %r50, 1;
	xor.b32  	%r53, %r52, %r51;
	xor.b32  	%r54, %r53, %r50;
	xor.b32  	%r77, %r54, %r78;
	add.s32 	%r70, %r70, 724874;
	add.s32 	%r55, %r77, %r70;
	cvt.rn.f32.u32 	%f14, %r55;
	fma.rn.f32 	%f18, %f14, 0f2F800000, 0f2F000000;
	setp.ltu.f32 	%p5, %f18, %f6;
	mov.u32 	%r80, %r22;
	mov.u32 	%r81, %r75;
	@%p5 bra 	$L__BB1_6;
	add.f32 	%f17, %f17, 0f3F800000;
	mov.u32 	%r71, %r77;
	mov.u32 	%r72, %r78;
	mov.u32 	%r80, %r79;
	mov.u32 	%r81, %r22;
	bra.uni 	$L__BB1_5;
$L__BB1_9:
	st.global.v2.u32 	[%rd2+8], {%r75, %r22};
	st.global.v2.u32 	[%rd2+16], {%r79, %r78};
	st.global.v2.u32 	[%rd2], {%r27, %r80};
	add.f32 	%f15, %f17, %f4;
	fma.rn.f32 	%f19, %f2, %f15, %f19;
	atom.shared.add.u32 	%r56, [_ZZ7poissonjPKfP17curandStateXORWOWPfPjS4_E15blockSpikeCount], 1;
	shl.b32 	%r57, %r56, 2;
	mov.u32 	%r58, blockOutSpikes;
	add.s32 	%r59, %r58, %r57;
	st.shared.u32 	[%r59], %r2;
$L__BB1_10:
	add.f32 	%f16, %f19, 0fBF800000;
	st.global.f32 	[%rd1], %f16;
$L__BB1_11:
	setp.ne.s32 	%p6, %r1, 0;
	bar.sync 	0;
	ld.shared.u32 	%r60, [_ZZ7poissonjPKfP17curandStateXORWOWPfPjS4_E15blockSpikeCount];
	setp.eq.s32 	%p7, %r60, 0;
	or.pred  	%p8, %p6, %p7;
	@%p8 bra 	$L__BB1_13;
	cvta.to.global.u64 	%rd15, %rd6;
	mul.wide.u32 	%rd16, %r3, 4;
	add.s64 	%rd17, %rd15, %rd16;
	atom.global.add.u32 	%r61, [%rd17], %r60;
	st.shared.u32 	[_ZZ7poissonjPKfP17curandStateXORWOWPfPjS4_E16blockSpikeOffset], %r61;
$L__BB1_13:
	bar.sync 	0;
	ld.shared.u32 	%r62, [_ZZ7poissonjPKfP17curandStateXORWOWPfPjS4_E15blockSpikeCount];
	setp.ge.u32 	%p9, %r1, %r62;
	@%p9 bra 	$L__BB1_15;
	shl.b32 	%r63, %r1, 2;
	mov.u32 	%r64, blockOutSpikes;
	add.s32 	%r65, %r64, %r63;
	ld.shared.u32 	%r66, [%r65];
	ld.shared.u32 	%r67, [_ZZ7poissonjPKfP17curandStateXORWOWPfPjS4_E16blockSpikeOffset];
	add.s32 	%r68, %r4, %r1;
	add.s32 	%r69, %r68, %r67;
	cvta.to.global.u64 	%rd18, %rd7;
	mul.wide.u32 	%rd19, %r69, 4;
	add.s64 	%rd20, %rd18, %rd19;
	st.global.u32 	[%rd20], %r66;
$L__BB1_15:
	ret;

}
	// .globl	_Z15poissonBitfieldjPKfP17curandStateXORWOWPfPj
.visible .entry _Z15poissonBitfieldjPKfP17curandStateXORWOWPfPj(
	.param .u32 _Z15poissonBitfieldjPKfP17curandStateXORWOWPfPj_param_0,
	.param .u64 .ptr .align 1 _Z15poissonBitfieldjPKfP17curandStateXORWOWPfPj_param_1,
	.param .u64 .ptr .align 1 _Z15poissonBitfieldjPKfP17curandStateXORWOWPfPj_param_2,
	.param .u64 .ptr .align 1 _Z15poissonBitfieldjPKfP17curandStateXORWOWPfPj_param_3,
	.param .u64 .ptr .align 1 _Z15poissonBitfieldjPKfP17curandStateXORWOWPfPj_param_4
)
{
	.reg .pred 	%p<5>;
	.reg .b32 	%r<74>;
	.reg .b32 	%f<20>;
	.reg .b64 	%rd<17>;

	ld.param.u32 	%r28, [_Z15poissonBitfieldjPKfP17curandStateXORWOWPfPj_param_0];
	ld.param.u64 	%rd3, [_Z15poissonBitfieldjPKfP17curandStateXORWOWPfPj_param_1];
	ld.param.u64 	%rd4, [_Z15poissonBitfieldjPKfP17curandStateXORWOWPfPj_param_2];
	ld.param.u64 	%rd5, [_Z15poissonBitfieldjPKfP17curandStateXORWOWPfPj_param_3];
	ld.param.u64 	%rd6, [_Z15poissonBitfieldjPKfP17curandStateXORWOWPfPj_param_4];
	mov.u32 	%r29, %tid.x;
	mov.u32 	%r30, %ctaid.x;
	mov.u32 	%r31, %ntid.x;
	mad.lo.s32 	%r1, %r30, %r31, %r29;
	mov.u32 	%r2, %ctaid.y;
	setp.ge.u32 	%p1, %r1, %r28;
	@%p1 bra 	$L__BB2_9;
	cvta.to.global.u64 	%rd7, %rd5;
	mad.lo.s32 	%r3, %r28, %r2, %r1;
	mul.wide.u32 	%rd8, %r3, 4;
	add.s64 	%rd1, %rd7, %rd8;
	ld.global.f32 	%f19, [%rd1];
	setp.gtu.f32 	%p2, %f19, 0f00000000;
	@%p2 bra 	$L__BB2_8;
	cvta.to.global.u64 	%rd9, %rd3;
	add.s64 	%rd11, %rd9, %rd8;
	ld.global.f32 	%f2, [%rd11];
	cvta.to.global.u64 	%rd12, %rd4;
	mul.wide.u32 	%rd13, %r3, 48;
	add.s64 	%rd2, %rd12, %rd13;
	ld.global.v2.u32 	{%r62, %r67}, [%rd2];
	ld.global.v2.u32 	{%r73, %r72}, [%rd2+8];
	ld.global.v2.u32 	{%r64, %r63}, [%rd2+16];
	mov.f32 	%f17, 0f00000000;
$L__BB2_3:
	shr.u32 	%r32, %r67, 2;
	xor.b32  	%r33, %r32, %r67;
	shl.b32 	%r34, %r63, 4;
	shl.b32 	%r35, %r33, 1;
	xor.b32  	%r36, %r35, %r34;
	xor.b32  	%r37, %r36, %r33;
	xor.b32  	%r69, %r37, %r63;
	add.s32 	%r62, %r62, 362437;
	add.s32 	%r38, %r69, %r62;
	cvt.rn.f32.u32 	%f12, %r38;
	fma.rn.f32 	%f4, %f12, 0f2F800000, 0f2F000000;
	mov.u32 	%r70, %r63;
	mov.u32 	%r71, %r64;
	mov.f32 	%f18, %f4;
$L__BB2_4:
	mov.u32 	%r67, %r71;
	mov.u32 	%r20, %r70;
	mov.u32 	%r71, %r69;
	shr.u32 	%r39, %r73, 2;
	xor.b32  	%r40, %r39, %r73;
	shl.b32 	%r41, %r71, 4;
	shl.b32 	%r42, %r40, 1;
	xor.b32  	%r43, %r42, %r41;
	xor.b32  	%r44, %r43, %r40;
	xor.b32  	%r70, %r44, %r71;
	add.s32 	%r25, %r62, 362437;
	add.s32 	%r45, %r70, %r25;
	cvt.rn.f32.u32 	%f13, %r45;
	fma.rn.f32 	%f6, %f13, 0f2F800000, 0f2F000000;
	setp.lt.f32 	%p3, %f18, %f6;
	@%p3 bra 	$L__BB2_7;
	shr.u32 	%r46, %r72, 2;
	xor.b32  	%r47, %r46, %r72;
	shl.b32 	%r48, %r70, 4;
	shl.b32 	%r49, %r47, 1;
	xor.b32  	%r50, %r49, %r48;
	xor.b32  	%r51, %r50, %r47;
	xor.b32  	%r69, %r51, %r70;
	add.s32 	%r62, %r62, 724874;
	add.s32 	%r52, %r69, %r62;
	cvt.rn.f32.u32 	%f14, %r52;
	fma.rn.f32 	%f18, %f14, 0f2F800000, 0f2F000000;
	setp.ltu.f32 	%p4, %f18, %f6;
	mov.u32 	%r72, %r20;
	mov.u32 	%r73, %r67;
	@%p4 bra 	$L__BB2_4;
	add.f32 	%f17, %f17, 0f3F800000;
	mov.u32 	%r63, %r69;
	mov.u32 	%r64, %r70;
	mov.u32 	%r72, %r71;
	mov.u32 	%r73, %r20;
	bra.uni 	$L__BB2_3;
$L__BB2_7:
	st.global.v2.u32 	[%rd2+8], {%r67, %r20};
	st.global.v2.u32 	[%rd2+16], {%r71, %r70};
	st.global.v2.u32 	[%rd2], {%r25, %r72};
	add.f32 	%f15, %f17, %f4;
	fma.rn.f32 	%f19, %f2, %f15, %f19;
	mov.u32 	%r53, %ntid.y;
	add.s32 	%r54, %r53, 31;
	shr.u32 	%r55, %r54, 5;
	shr.u32 	%r56, %r2, 5;
	mad.lo.s32 	%r57, %r1, %r55, %r56;
	cvta.to.global.u64 	%rd14, %rd6;
	mul.wide.u32 	%rd15, %r57, 4;
	add.s64 	%rd16, %rd14, %rd15;
	and.b32  	%r58, %r2, 31;
	mov.b32 	%r59, 1;
	shl.b32 	%r60, %r59, %r58;
	atom.global.or.b32 	%r61, [%rd16], %r60;
$L__BB2_8:
	add.f32 	%f16, %f19, 0fBF800000;
	st.global.f32 	[%rd1], %f16;
$L__BB2_9:
	ret;

}
	// .globl	_Z26sparsePostIndividualWeightPKjS0_jjjS0_S0_PKfPf
.visible .entry _Z26sparsePostIndividualWeightPKjS0_jjjS0_S0_PKfPf(
	.param .u64 .ptr .align 1 _Z26sparsePostIndividualWeightPKjS0_jjjS0_S0_PKfPf_param_0,
	.param .u64 .ptr .align 1 _Z26sparsePostIndividualWeightPKjS0_jjjS0_S0_PKfPf_param_1,
	.param .u32 _Z26sparsePostIndividualWeightPKjS0_jjjS0_S0_PKfPf_param_2,
	.param .u32 _Z26sparsePostIndividualWeightPKjS0_jjjS0_S0_PKfPf_param_3,
	.param .u32 _Z26sparsePostIndividualWeightPKjS0_jjjS0_S0_PKfPf_param_4,
	.param .u64 .ptr .align 1 _Z26sparsePostIndividualWeightPKjS0_jjjS0_S0_PKfPf_param_5,
	.param .u64 .ptr .align 1 _Z26sparsePostIndividualWeightPKjS0_jjjS0_S0_PKfPf_param_6,
	.param .u64 .ptr .align 1 _Z26sparsePostIndividualWeightPKjS0_jjjS0_S0_PKfPf_param_7,
	.param .u64 .ptr .align 1 _Z26sparsePostIndividualWeightPKjS0_jjjS0_S0_PKfPf_param_8
)
{
	.reg .pred 	%p<29>;
	.reg .b32 	%r<149>;
	.reg .b32 	%f<31>;
	.reg .b64 	%rd<94>;

	ld.param.u64 	%rd6, [_Z26sparsePostIndividualWeightPKjS0_jjjS0_S0_PKfPf_param_0];
	ld.param.u64 	%rd8, [_Z26sparsePostIndividualWeightPKjS0_jjjS0_S0_PKfPf_param_1];
	ld.param.u32 	%r35, [_Z26sparsePostIndividualWeightPKjS0_jjjS0_S0_PKfPf_param_2];
	ld.param.u32 	%r37, [_Z26sparsePostIndividualWeightPKjS0_jjjS0_S0_PKfPf_param_3];
	ld.param.u32 	%r36, [_Z26sparsePostIndividualWeightPKjS0_jjjS0_S0_PKfPf_param_4];
	ld.param.u64 	%rd9, [_Z26sparsePostIndividualWeightPKjS0_jjjS0_S0_PKfPf_param_5];
	ld.param.u64 	%rd7, [_Z26sparsePostIndividualWeightPKjS0_jjjS0_S0_PKfPf_param_6];
	ld.param.u64 	%rd10, [_Z26sparsePostIndividualWeightPKjS0_jjjS0_S0_PKfPf_param_7];
	ld.param.u64 	%rd11, [_Z26sparsePostIndividualWeightPKjS0_jjjS0_S0_PKfPf_param_8];
	cvta.to.global.u64 	%rd1, %rd11;
	cvta.to.global.u64 	%rd2, %rd10;
	cvta.to.global.u64 	%rd3, %rd8;
	cvta.to.global.u64 	%rd12, %rd9;
	mov.u32 	%r1, %ntid.x;
	mov.u32 	%r2, %tid.x;
	mov.u32 	%r38, %ctaid.x;
	mad.lo.s32 	%r3, %r38, %r1, %r2;
	mov.u32 	%r4, %ctaid.y;
	mul.wide.u32 	%rd13, %r4, 4;
	add.s64 	%rd14, %rd12, %rd13;
	ld.global.u32 	%r5, [%rd14];
	add.s32 	%r39, %r1, %r5;
	add.s32 	%r6, %r39, -1;
	mul.lo.s32 	%r7, %r37, %r4;
	setp.gt.u32 	%p1, %r1, %r6;
	@%p1 bra 	$L__BB3_48;
	shl.b32 	%r41, %r1, 2;
	mov.u32 	%r42, s_buffer;
	add.s32 	%r8, %r42, %r41;
	div.u32 	%r43, %r6, %r1;
	add.s32 	%r9, %r43, -1;
	add.s32 	%r10, %r5, -1;
	mad.lo.s32 	%r11, %r35, %r4, %r2;
	max.u32 	%r12, %r43, 1;
	cvta.to.global.u64 	%rd4, %rd7;
	cvta.to.global.u64 	%rd5, %rd6;
	mov.b32 	%r142, 0;
	rem.u32 	%r44, %r10, %r1;
	add.s32 	%r14, %r44, 1;
$L__BB3_2:
	setp.ne.s32 	%p2, %r142, %r9;
	mov.u32 	%r143, %r1;
	@%p2 bra 	$L__BB3_4;
	mov.u32 	%r143, %r14;
$L__BB3_4:
	bar.sync 	0;
	setp.ge.u32 	%p3, %r2, %r143;
	@%p3 bra 	$L__BB3_6;
	mad.lo.s32 	%r45, %r142, %r1, %r11;
	mul.wide.u32 	%rd15, %r45, 4;
	add.s64 	%rd16, %rd4, %rd15;
	ld.global.u32 	%r46, [%rd16];
	shl.b32 	%r47, %r2, 2;
	mov.u32 	%r48, s_buffer;
	add.s32 	%r49, %r48, %r47;
	st.shared.u32 	[%r49], %r46;
	mul.wide.u32 	%rd17, %r46, 4;
	add.s64 	%rd18, %rd5, %rd17;
	ld.global.u32 	%r50, [%rd18];
	add.s32 	%r51, %r8, %r47;
	st.shared.u32 	[%r51], %r50;
$L__BB3_6:
	setp.ge.u32 	%p4, %r3, %r36;
	bar.sync 	0;
	@%p4 bra 	$L__BB3_47;
	and.b32  	%r16, %r143, 7;
	setp.lt.u32 	%p5, %r143, 8;
	mov.b32 	%r147, 0;
	@%p5 bra 	$L__BB3_26;
	mov.u32 	%r54, s_buffer;
	add.s32 	%r144, %r54, 28;
	and.b32  	%r55, %r143, -8;
	neg.s32 	%r145, %r55;
$L__BB3_9:
	.pragma "nounroll";
	shl.b32 	%r56, %r1, 2;
	add.s32 	%r20, %r144, %r56;
	ld.shared.u32 	%r57, [%r20+-28];
	setp.ge.u32 	%p6, %r3, %r57;
	@%p6 bra 	$L__BB3_11;
	ld.shared.u32 	%r58, [%r144+-28];
	mad.lo.s32 	%r59, %r58, %r36, %r3;
	mul.wide.u32 	%rd19, %r59, 4;
	add.s64 	%rd20, %rd3, %rd19;
	ld.global.u32 	%r60, [%rd20];
	add.s32 	%r61, %r60, %r7;
	mul.wide.u32 	%rd21, %r61, 4;
	add.s64 	%rd22, %rd1, %rd21;
	add.s64 	%rd23, %rd2, %rd19;
	ld.global.f32 	%f1, [%rd23];
	atom.global.add.f32 	%f2, [%rd22], %f1;
$L__BB3_11:
	ld.shared.u32 	%r62, [%r20+-24];
	setp.ge.u32 	%p7, %r3, %r62;
	@%p7 bra 	$L__BB3_13;
	ld.shared.u32 	%r63, [%r144+-24];
	mad.lo.s32 	%r64, %r63, %r36, %r3;
	mul.wide.u32 	%rd24, %r64, 4;
	add.s64 	%rd25, %rd3, %rd24;
	ld.global.u32 	%r65, [%rd25];
	add.s32 	%r66, %r65, %r7;
	mul.wide.u32 	%rd26, %r66, 4;
	add.s64 	%rd27, %rd1, %rd26;
	add.s64 	%rd28, %rd2, %rd24;
	ld.global.f32 	%f3, [%rd28];
	atom.global.add.f32 	%f4, [%rd27], %f3;
$L__BB3_13:
	ld.shared.u32 	%r67, [%r20+-20];
	setp.ge.u32 	%p8, %r3, %r67;
	@%p8 bra 	$L__BB3_15;
	ld.shared.u32 	%r68, [%r144+-20];
	mad.lo.s32 	%r69, %r68, %r36, %r3;
	mul.wide.u32 	%rd29, %r69, 4;
	add.s64 	%rd30, %rd3, %rd29;
	ld.global.u32 	%r70, [%rd30];
	add.s32 	%r71, %r70, %r7;
	mul.wide.u32 	%rd31, %r71, 4;
	add.s64 	%rd32, %rd1, %rd31;
	add.s64 	%rd33, %rd2, %rd29;
	ld.global.f32 	%f5, [%rd33];
	atom.global.add.f32 	%f6, [%rd32], %f5;
$L__BB3_15:
	ld.shared.u32 	%r72, [%r20+-16];
	setp.ge.u32 	%p9, %r3, %r72;
	@%p9 bra 	$L__BB3_17;
	ld.shared.u32 	%r73, [%r144+-16];
	mad.lo.s32 	%r74, %r73, %r36, %r3;
	mul.wide.u32 	%rd34, %r74, 4;
	add.s64 	%rd35, %rd3, %rd34;
	ld.global.u32 	%r75, [%rd35];
	add.s32 	%r76, %r75, %r7;
	mul.wide.u32 	%rd36, %r76, 4;
	add.s64 	%rd37, %rd1, %rd36;
	add.s64 	%rd38, %rd2, %rd34;
	ld.global.f32 	%f7, [%rd38];
	atom.global.add.f32 	%f8, [%rd37], %f7;
$L__BB3_17:
	ld.shared.u32 	%r77, [%r20+-12];
	setp.ge.u32 	%p10, %r3, %r77;
	@%p10 bra 	$L__BB3_19;
	ld.shared.u32 	%r78, [%r144+-12];
	mad.lo.s32 	%r79, %r78, %r36, %r3;
	mul.wide.u32 	%rd39, %r79, 4;
	add.s64 	%rd40, %rd3, %rd39;
	ld.global.u32 	%r80, [%rd40];
	add.s32 	%r81, %r80, %r7;
	mul.wide.u32 	%rd41, %r81, 4;
	add.s64 	%rd42, %rd1, %rd41;
	add.s64 	%rd43, %rd2, %rd39;
	ld.global.f32 	%f9, [%rd43];
	atom.global.add.f32 	%f10, [%rd42], %f9;
$L__BB3_19:
	ld.shared.u32 	%r82, [%r20+-8];
	setp.ge.u32 	%p11, %r3, %r82;
	@%p11 bra 	$L__BB3_21;
	ld.shared.u32 	%r83, [%r144+-8];
	mad.lo.s32 	%r84, %r83, %r36, %r3;
	mul.wide.u32 	%rd44, %r84, 4;
	add.s64 	%rd45, %rd3, %rd44;
	ld.global.u32 	%r85, [%rd45];
	add.s32 	%r86, %r85, %r7;
	mul.wide.u32 	%rd46, %r86, 4;
	add.s64 	%rd47, %rd1, %rd46;
	add.s64 	%rd48, %rd2, %rd44;
	ld.global.f32 	%f11, [%rd48];
	atom.global.add.f32 	%f12, [%rd47], %f11;
$L__BB3_21:
	ld.shared.u32 	%r87, [%r20+-4];
	setp.ge.u32 	%p12, %r3, %r87;
	@%p12 bra 	$L__BB3_23;
	ld.shared.u32 	%r88, [%r144+-4];
	mad.lo.s32 	%r89, %r88, %r36, %r3;
	mul.wide.u32 	%rd49, %r89, 4;
	add.s64 	%rd50, %rd3, %rd49;
	ld.global.u32 	%r90, [%rd50];
	add.s32 	%r91, %r90, %r7;
	mul.wide.u32 	%rd51, %r91, 4;
	add.s64 	%rd52, %rd1, %rd51;
	add.s64 	%rd53, %rd2, %rd49;
	ld.global.f32 	%f13, [%rd53];
	atom.global.add.f32 	%f14, [%rd52], %f13;
$L__BB3_23:
	ld.shared.u32 	%r92, [%r20];
	setp.ge.u32 	%p13, %r3, %r92;
	@%p13 bra 	$L__BB3_25;
	ld.shared.u32 	%r93, [%r144];
	mad.lo.s32 	%r94, %r93, %r36, %r3;
	mul.wide.u32 	%rd54, %r94, 4;
	add.s64 	%rd55, %rd3, %rd54;
	ld.global.u32 	%r95, [%rd55];
	add.s32 	%r96, %r95, %r7;
	mul.wide.u32 	%rd56, %r96, 4;
	add.s64 	%rd57, %rd1, %rd56;
	add.s64 	%rd58, %rd2, %rd54;
	ld.global.f32 	%f15, [%rd58];
	atom.global.add.f32 	%f16, [%rd57], %f15;
$L__BB3_25:
	and.b32  	%r147, %r143, -8;
	add.s32 	%r145, %r145, 8;
	add.s32 	%r144, %r144, 32;
	setp.ne.s32 	%p14, %r145, 0;
	@%p14 bra 	$L__BB3_9;
$L__BB3_26:
	setp.eq.s32 	%p15, %r16, 0;
	@%p15 bra 	$L__BB3_47;
	and.b32  	%r25, %r143, 3;
	setp.lt.u32 	%p16, %r16, 4;
	@%p16 bra 	$L__BB3_37;
	shl.b32 	%r97, %r147, 2;
	add.s32 	%r26, %r8, %r97;
	ld.shared.u32 	%r98, [%r26];
	setp.ge.u32 	%p17, %r3, %r98;
	mov.u32 	%r99, s_buffer;
	add.s32 	%r27, %r99, %r97;
	@%p17 bra 	$L__BB3_30;
	ld.shared.u32 	%r100, [%r27];
	mad.lo.s32 	%r101, %r100, %r36, %r3;
	mul.wide.u32 	%rd59, %r101, 4;
	add.s64 	%rd60, %rd3, %rd59;
	ld.global.u32 	%r102, [%rd60];
	add.s32 	%r103, %r102, %r7;
	mul.wide.u32 	%rd61, %r103, 4;
	add.s64 	%rd62, %rd1, %rd61;
	add.s64 	%rd63, %rd2, %rd59;
	ld.global.f32 	%f17, [%rd63];
	atom.global.add.f32 	%f18, [%rd62], %f17;
$L__BB3_30:
	ld.shared.u32 	%r104, [%r26+4];
	setp.ge.u32 	%p18, %r3, %r104;
	@%p18 bra 	$L__BB3_32;
	ld.shared.u32 	%r105, [%r27+4];
	mad.lo.s32 	%r106, %r105, %r36, %r3;
	mul.wide.u32 	%rd64, %r106, 4;
	add.s64 	%rd65, %rd3, %rd64;
	ld.global.u32 	%r107, [%rd65];
	add.s32 	%r108, %r107, %r7;
	mul.wide.u32 	%rd66, %r108, 4;
	add.s64 	%rd67, %rd1, %rd66;
	add.s64 	%rd68, %rd2, %rd64;
	ld.global.f32 	%f19, [%rd68];
	atom.global.add.f32 	%f20, [%rd67], %f19;
$L__BB3_32:
	ld.shared.u32 	%r109, [%r26+8];
	setp.ge.u32 	%p19, %r3, %r109;
	@%p19 bra 	$L__BB3_34;
	ld.shared.u32 	%r110, [%r27+8];
	mad.lo.s32 	%r111, %r110, %r36, %r3;
	mul.wide.u32 	%rd69, %r111, 4;
	add.s64 	%rd70, %rd3, %rd69;
	ld.global.u32 	%r112, [%rd70];
	add.s32 	%r113, %r112, %r7;
	mul.wide.u32 	%rd71, %r113, 4;
	add.s64 	%rd72, %rd1, %rd71;
	add.s64 	%rd73, %rd2, %rd69;
	ld.global.f32 	%f21, [%rd73];
	atom.global.add.f32 	%f22, [%rd72], %f21;
$L__BB3_34:
	ld.shared.u32 	%r114, [%r26+12];
	setp.ge.u32 	%p20, %r3, %r114;
	@%p20 bra 	$L__BB3_36;
	ld.shared.u32 	%r115, [%r27+12];
	mad.lo.s32 	%r116, %r115, %r36, %r3;
	mul.wide.u32 	%rd74, %r116, 4;
	add.s64 	%rd75, %rd3, %rd74;
	ld.global.u32 	%r117, [%rd75];
	add.s32 	%r118, %r117, %r7;
	mul.wide.u32 	%rd76, %r118, 4;
	add.s64 	%rd77, %rd1, %rd76;
	add.s64 	%rd78, %rd2, %rd74;
	ld.global.f32 	%f23, [%rd78];
	atom.global.add.f32 	%f24, [%rd77], %f23;
$L__BB3_36:
	add.s32 	%r147, %r147, 4;
$L__BB3_37:
	setp.eq.s32 	%p21, %r25, 0;
	@%p21 bra 	$L__BB3_47;
	setp.eq.s32 	%p22, %r25, 1;
	@%p22 bra 	$L__BB3_44;
	shl.b32 	%r119, %r147, 2;
	add.s32 	%r30, %r8, %r119;
	ld.shared.u32 	%r120, [%r30];
	setp.ge.u32 	%p23, %r3, %r120;
	mov.u32 	%r121, s_buffer;
	add.s32 	%r31, %r121, %r119;
	@%p23 bra 	$L__BB3_41;
	ld.shared.u32 	%r122, [%r31];
	mad.lo.s32 	%r123, %r122, %r36, %r3;
	mul.wide.u32 	%rd79, %r123, 4;
	add.s64 	%rd80, %rd3, %rd79;
	ld.global.u32 	%r124, [%rd80];
	add.s32 	%r125, %r124, %r7;
	mul.wide.u32 	%rd81, %r125, 4;
	add.s64 	%rd82, %rd1, %rd81;
	add.s64 	%rd83, %rd2, %rd79;
	ld.global.f32 	%f25, [%rd83];
	atom.global.add.f32 	%f26, [%rd82], %f25;
$L__BB3_41:
	ld.shared.u32 	%r126, [%r30+4];
	setp.ge.u32 	%p24, %r3, %r126;
	@%p24 bra 	$L__BB3_43;
	ld.shared.u32 	%r127, [%r31+4];
	mad.lo.s32 	%r128, %r127, %r36, %r3;
	mul.wide.u32 	%rd84, %r128, 4;
	add.s64 	%rd85, %rd3, %rd84;
	ld.global.u32 	%r129, [%rd85];
	add.s32 	%r130, %r129, %r7;
	mul.wide.u32 	%rd86, %r130, 4;
	add.s64 	%rd87, %rd1, %rd86;
	add.s64 	%rd88, %rd2, %rd84;
	ld.global.f32 	%f27, [%rd88];
	atom.global.add.f32 	%f28, [%rd87], %f27;
$L__BB3_43:
	add.s32 	%r147, %r147, 2;
$L__BB3_44:
	and.b32  	%r131, %r143, 1;
	setp.eq.b32 	%p25, %r131, 1;
	not.pred 	%p26, %p25;
	@%p26 bra 	$L__BB3_47;
	shl.b32 	%r132, %r147, 2;
	add.s32 	%r133, %r8, %r132;
	ld.shared.u32 	%r134, [%r133];
	setp.ge.u32 	%p27, %r3, %r134;
	@%p27 bra 	$L__BB3_47;
	mov.u32 	%r136, s_buffer;
	add.s32 	%r137, %r136, %r132;
	ld.shared.u32 	%r138, [%r137];
	mad.lo.s32 	%r139, %r138, %r36, %r3;
	mul.wide.u32 	%rd89, %r139, 4;
	add.s64 	%rd90, %rd3, %rd89;
	ld.global.u32 	%r140, [%rd90];
	add.s32 	%r141, %r140, %r7;
	mul.wide.u32 	%rd91, %r141, 4;
	add.s64 	%rd92, %rd1, %rd91;
	add.s64 	%rd93, %rd2, %rd89;
	ld.global.f32 	%f29, [%rd93];
	atom.global.add.f32 	%f30, [%rd92], %f29;
$L__BB3_47:
	add.s32 	%r142, %r142, 1;
	setp.ne.s32 	%p28, %r142, %r12;
	@%p28 bra 	$L__BB3_2;
$L__BB3_48:
	ret;

}
	// .globl	_Z34sparsePostBitfieldIndividualWeightPKjS0_jjjjS0_PKfPf
.visible .entry _Z34sparsePostBitfieldIndividualWeightPKjS0_jjjjS0_PKfPf(
	.param .u64 .ptr .align 1 _Z34sparsePostBitfieldIndividualWeightPKjS0_jjjjS0_PKfPf_param_0,
	.param .u64 .ptr .align 1 _Z34sparsePostBitfieldIndividualWeightPKjS0_jjjjS0_PKfPf_param_1,
	.param .u32 _Z34sparsePostBitfieldIndividualWeightPKjS0_jjjjS0_PKfPf_param_2,
	.param .u32 _Z34sparsePostBitfieldIndividualWeightPKjS0_jjjjS0_PKfPf_param_3,
	.param .u32 _Z34sparsePostBitfieldIndividualWeightPKjS0_jjjjS0_PKfPf_param_4,
	.param .u32 _Z34sparsePostBitfieldIndividualWeightPKjS0_jjjjS0_PKfPf_param_5,
	.param .u64 .ptr .align 1 _Z34sparsePostBitfieldIndividualWeightPKjS0_jjjjS0_PKfPf_param_6,
	.param .u64 .ptr .align 1 _Z34sparsePostBitfieldIndividualWeightPKjS0_jjjjS0_PKfPf_param_7,
	.param .u64 .ptr .align 1 _Z34sparsePostBitfieldIndividualWeightPKjS0_jjjjS0_PKfPf_param_8
)
{
	.reg .pred 	%p<20>;
	.reg .b32 	%r<62>;
	.reg .b32 	%f<3>;
	.reg .b64 	%rd<28>;

	ld.param.u64 	%rd6, [_Z34sparsePostBitfieldIndividualWeightPKjS0_jjjjS0_PKfPf_param_0];
	ld.param.u64 	%rd7, [_Z34sparsePostBitfieldIndividualWeightPKjS0_jjjjS0_PKfPf_param_1];
	ld.param.u32 	%r26, [_Z34sparsePostBitfieldIndividualWeightPKjS0_jjjjS0_PKfPf_param_2];
	ld.param.u32 	%r24, [_Z34sparsePostBitfieldIndividualWeightPKjS0_jjjjS0_PKfPf_param_4];
	ld.param.u32 	%r25, [_Z34sparsePostBitfieldIndividualWeightPKjS0_jjjjS0_PKfPf_param_5];
	ld.param.u64 	%rd10, [_Z34sparsePostBitfieldIndividualWeightPKjS0_jjjjS0_PKfPf_param_6];
	ld.param.u64 	%rd8, [_Z34sparsePostBitfieldIndividualWeightPKjS0_jjjjS0_PKfPf_param_7];
	ld.param.u64 	%rd9, [_Z34sparsePostBitfieldIndividualWeightPKjS0_jjjjS0_PKfPf_param_8];
	cvta.to.global.u64 	%rd1, %rd10;
	mov.u32 	%r1, %tid.x;
	mov.u32 	%r27, %ctaid.x;
	mov.u32 	%r28, %ntid.x;
	mad.lo.s32 	%r2, %r27, %r28, %r1;
	add.s32 	%r3, %r26, 31;
	shr.u32 	%r4, %r3, 5;
	setp.eq.s32 	%p1, %r4, 1;
	@%p1 bra 	$L__BB4_2;
	mov.u64 	%rd11, $str;
	cvta.global.u64 	%rd12, %rd11;
	mov.u64 	%rd13, $str$1;
	cvta.global.u64 	%rd14, %rd13;
	mov.u64 	%rd15, __unnamed_1;
	cvta.global.u64 	%rd16, %rd15;
	{ // callseq 0, 0
	.param .b64 param0;
	st.param.b64 	[param0], %rd12;
	.param .b64 param1;
	st.param.b64 	[param1], %rd14;
	.param .b32 param2;
	st.param.b32 	[param2], 302;
	.param .b64 param3;
	st.param.b64 	[param3], %rd16;
	.param .b64 param4;
	st.param.b64 	[param4], 1;
	call.uni 
	__assertfail, 
	(
	param0, 
	param1, 
	param2, 
	param3, 
	param4
	);
	} // callseq 0
$L__BB4_2:
	mov.u32 	%r29, %ctaid.y;
	shl.b32 	%r5, %r29, 5;
	and.b32  	%r30, %r1, 31;
	or.b32  	%r31, %r5, %r30;
	mul.lo.s32 	%r32, %r4, %r31;
	mul.wide.u32 	%rd17, %r32, 4;
	add.s64 	%rd18, %rd1, %rd17;
	ld.global.u32 	%r33, [%rd18];
	setp.eq.s32 	%p2, %r33, 0;
	mov.b32 	%r34, 1;
	shl.b32 	%r35, %r34, %r30;
	selp.b32 	%r36, 0, %r35, %p2;
	shfl.sync.bfly.b32	%r37|%p3, %r36, 1, 31, -1;
	or.b32  	%r38, %r36, %r37;
	shfl.sync.bfly.b32	%r39|%p4, %r38, 2, 31, -1;
	or.b32  	%r40, %r38, %r39;
	shfl.sync.bfly.b32	%r41|%p5, %r40, 4, 31, -1;
	or.b32  	%r42, %r40, %r41;
	shfl.sync.bfly.b32	%r43|%p6, %r42, 8, 31, -1;
	or.b32  	%r44, %r42, %r43;
	shfl.sync.bfly.b32	%r45|%p7, %r44, 16, 31, -1;
	or.b32  	%r58, %r44, %r45;
	setp.eq.s32 	%p8, %r58, 0;
	setp.lt.u32 	%p9, %r3, 32;
	or.pred  	%p10, %p8, %p9;
	@%p10 bra 	$L__BB4_11;
	add.s32 	%r57, %r5, 31;
	cvta.to.global.u64 	%rd2, %rd6;
	cvta.to.global.u64 	%rd3, %rd7;
	cvta.to.global.u64 	%rd4, %rd8;
	cvta.to.global.u64 	%rd5, %rd9;
$L__BB4_4:
	clz.b32 	%r10, %r58;
	add.s32 	%r46, %r10, 1;
	shl.b32 	%r58, %r58, %r46;
	sub.s32 	%r12, %r57, %r10;
	mul.wide.u32 	%rd19, %r12, 4;
	add.s64 	%rd20, %rd2, %rd19;
	ld.global.u32 	%r47, [%rd20];
	setp.ge.u32 	%p11, %r2, %r47;
	@%p11 bra 	$L__BB4_10;
	mad.lo.s32 	%r49, %r12, %r25, %r2;
	mul.wide.u32 	%rd21, %r49, 4;
	add.s64 	%rd22, %rd3, %rd21;
	ld.global.u32 	%r13, [%rd22];
	add.s64 	%rd23, %rd4, %rd21;
	ld.global.f32 	%f1, [%rd23];
	mul.lo.s32 	%r14, %r12, %r4;
	mov.b32 	%r59, 0;
$L__BB4_6:
	add.s32 	%r50, %r59, %r14;
	mul.wide.u32 	%rd24, %r50, 4;
	add.s64 	%rd25, %rd1, %rd24;
	ld.global.u32 	%r61, [%rd25];
	setp.eq.s32 	%p12, %r61, 0;
	@%p12 bra 	$L__BB4_9;
	shl.b32 	%r51, %r59, 5;
	or.b32  	%r60, %r51, 31;
$L__BB4_8:
	clz.b32 	%r52, %r61;
	setp.ne.s32 	%p13, %r52, 31;
	add.s32 	%r53, %r52, 1;
	shl.b32 	%r61, %r61, %r53;
	sub.s32 	%r55, %r60, %r52;
	mad.lo.s32 	%r56, %r55, %r24, %r13;
	mul.wide.u32 	%rd26, %r56, 4;
	add.s64 	%rd27, %rd5, %rd26;
	atom.global.add.f32 	%f2, [%rd27], %f1;
	add.s32 	%r60, %r55, -1;
	setp.ne.s32 	%p14, %r61, 0;
	and.pred  	%p15, %p13, %p14;
	@%p15 bra 	$L__BB4_8;
$L__BB4_9:
	add.s32 	%r59, %r59, 1;
	setp.ne.s32 	%p16, %r59, %r4;
	@%p16 bra 	$L__BB4_6;
$L__BB4_10:
	setp.ne.s32 	%p17, %r10, 31;
	add.s32 	%r57, %r12, -1;
	setp.ne.s32 	%p18, %r58, 0;
	and.pred  	%p19, %p17, %p18;
	@%p19 bra 	$L__BB4_4;
$L__BB4_11:
	ret;

}
	// .globl	_Z14initRandomSeedI17curandStateXORWOWEvjjPT_
.visible .entry _Z14initRandomSeedI17curandStateXORWOWEvjjPT_(
	.param .u32 _Z14initRandomSeedI17curandStateXORWOWEvjjPT__param_0,
	.param .u32 _Z14initRandomSeedI17curandStateXORWOWEvjjPT__param_1,
	.param .u64 .ptr .align 1 _Z14initRandomSeedI17curandStateXORWOWEvjjPT__param_2
)
{
	.reg .pred 	%p<25>;
	.reg .b32 	%r<409>;
	.reg .b64 	%rd<18>;

	ld.param.u32 	%r184, [_Z14initRandomSeedI17curandStateXORWOWEvjjPT__param_0];
	ld.param.u32 	%r185, [_Z14initRandomSeedI17curandStateXORWOWEvjjPT__param_1];
	ld.param.u64 	%rd8, [_Z14initRandomSeedI17curandStateXORWOWEvjjPT__param_2];
	mov.u32 	%r186, %tid.x;
	mov.u32 	%r187, %ctaid.x;
	mov.u32 	%r188, %ntid.x;
	mad.lo.s32 	%r1, %r187, %r188, %r186;
	setp.ge.u32 	%p1, %r1, %r185;
	@%p1 bra 	$L__BB5_44;
	cvta.to.global.u64 	%rd9, %rd8;
	add.s32 	%r2, %r184, %r1;
	mul.wide.s32 	%rd10, %r1, 48;
	add.s64 	%rd1, %rd9, %rd10;
	mov.b32 	%r189, 971658798;
	mov.b32 	%r190, 210068785;
	st.global.v2.u32 	[%rd1], {%r190, %r189};
	mov.b32 	%r191, -123459836;
	mov.b32 	%r192, 655678716;
	st.global.v2.u32 	[%rd1+8], {%r192, %r191};
	mov.b32 	%r193, 853985330;
	mov.b32 	%r194, -589760388;
	st.global.v2.u32 	[%rd1+16], {%r194, %r193};
	setp.eq.s32 	%p2, %r2, 0;
	@%p2 bra 	$L__BB5_43;
	cvt.u64.u32 	%rd17, %r2;
	mov.b32 	%r315, 0;
	mov.u64 	%rd12, precalc_xorwow_matrix;
$L__BB5_3:
	and.b64  	%rd4, %rd17, 3;
	setp.eq.s64 	%p3, %rd4, 0;
	@%p3 bra 	$L__BB5_42;
	mul.wide.u32 	%rd11, %r315, 3200;
	add.s64 	%rd5, %rd12, %rd11;
	cvt.u32.u64 	%r4, %rd4;
	mov.b32 	%r316, 0;
$L__BB5_5:
	mov.b32 	%r329, 0;
	mov.u32 	%r330, %r329;
	mov.u32 	%r331, %r329;
	mov.u32 	%r332, %r329;
	mov.u32 	%r333, %r329;
	mov.u32 	%r322, %r329;
$L__BB5_6:
	mul.wide.u32 	%rd13, %r322, 4;
	add.s64 	%rd14, %rd1, %rd13;
	ld.global.u32 	%r12, [%rd14+4];
	shl.b32 	%r13, %r322, 5;
	mov.b32 	%r328, 0;
$L__BB5_7:
	.pragma "nounroll";
	shr.u32 	%r199, %r12, %r328;
	and.b32  	%r200, %r199, 1;
	setp.eq.b32 	%p4, %r200, 1;
	not.pred 	%p5, %p4;
	add.s32 	%r201, %r13, %r328;
	mul.lo.s32 	%r202, %r201, 5;
	mul.wide.u32 	%rd15, %r202, 4;
	add.s64 	%rd6, %rd5, %rd15;
	@%p5 bra 	$L__BB5_9;
	ld.global.u32 	%r203, [%rd6];
	xor.b32  	%r333, %r333, %r203;
	ld.global.u32 	%r204, [%rd6+4];
	xor.b32  	%r332, %r332, %r204;
	ld.global.u32 	%r205, [%rd6+8];
	xor.b32  	%r331, %r331, %r205;
	ld.global.u32 	%r206, [%rd6+12];
	xor.b32  	%r330, %r330, %r206;
	ld.global.u32 	%r207, [%rd6+16];
	xor.b32  	%r329, %r329, %r207;
$L__BB5_9:
	and.b32  	%r209, %r199, 2;
	setp.eq.s32 	%p6, %r209, 0;
	@%p6 bra 	$L__BB5_11;
	ld.global.u32 	%r210, [%rd6+20];
	xor.b32  	%r333, %r333, %r210;
	ld.global.u32 	%r211, [%rd6+24];
	xor.b32  	%r332, %r332, %r211;
	ld.global.u32 	%r212, [%rd6+28];
	xor.b32  	%r331, %r331, %r212;
	ld.global.u32 	%r213, [%rd6+32];
	xor.b32  	%r330, %r330, %r213;
	ld.global.u32 	%r214, [%rd6+36];
	xor.b32  	%r329, %r329, %r214;
$L__BB5_11:
	and.b32  	%r216, %r199, 4;
	setp.eq.s32 	%p7, %r216, 0;
	@%p7 bra 	$L__BB5_13;
	ld.global.u32 	%r217, [%rd6+40];
	xor.b32  	%r333, %r333, %r217;
	ld.global.u32 	%r218, [%rd6+44];
	xor.b32  	%r332, %r332, %r218;
	ld.global.u32 	%r219, [%rd6+48];
	xor.b32  	%r331, %r331, %r219;
	ld.global.u32 	%r220, [%rd6+52];
	xor.b32  	%r330, %r330, %r220;
	ld.global.u32 	%r221, [%rd6+56];
	xor.b32  	%r329, %r329, %r221;
$L__BB5_13:
	and.b32  	%r223, %r199, 8;
	setp.eq.s32 	%p8, %r223, 0;
	@%p8 bra 	$L__BB5_15;
	ld.global.u32 	%r224, [%rd6+60];
	xor.b32  	%r333, %r333, %r224;
	ld.global.u32 	%r225, [%rd6+64];
	xor.b32  	%r332, %r332, %r225;
	ld.global.u32 	%r226, [%rd6+68];
	xor.b32  	%r331, %r331, %r226;
	ld.global.u32 	%r227, [%rd6+72];
	xor.b32  	%r330, %r330, %r227;
	ld.global.u32 	%r228, [%rd6+76];
	xor.b32  	%r329, %r329, %r228;
$L__BB5_15:
	and.b32  	%r230, %r199, 16;
	setp.eq.s32 	%p9, %r230, 0;
	@%p9 bra 	$L__BB5_17;
	ld.global.u32 	%r231, [%rd6+80];
	xor.b32  	%r333, %r333, %r231;
	ld.global.u32 	%r232, [%rd6+84];
	xor.b32  	%r332, %r332, %r232;
	ld.global.u32 	%r233, [%rd6+88];
	xor.b32  	%r331, %r331, %r233;
	ld.global.u32 	%r234, [%rd6+92];
	xor.b32  	%r330, %r330, %r234;
	ld.global.u32 	%r235, [%rd6+96];
	xor.b32  	%r329, %r329, %r235;
$L__BB5_17:
	and.b32  	%r237, %r199, 32;
	setp.eq.s32 	%p10, %r237, 0;
	@%p10 bra 	$L__BB5_19;
	ld.global.u32 	%r238, [%rd6+100];
	xor.b32  	%r333, %r333, %r238;
	ld.global.u32 	%r239, [%rd6+104];
	xor.b32  	%r332, %r332, %r239;
	ld.global.u32 	%r240, [%rd6+108];
	xor.b32  	%r331, %r331, %r240;
	ld.global.u32 	%r241, [%rd6+112];
	xor.b32  	%r330, %r330, %r241;
	ld.global.u32 	%r242, [%rd6+116];
	xor.b32  	%r329, %r329, %r242;
$L__BB5_19:
	and.b32  	%r244, %r199, 64;
	setp.eq.s32 	%p11, %r244, 0;
	@%p11 bra 	$L__BB5_21;
	ld.global.u32 	%r245, [%rd6+120];
	xor.b32  	%r333, %r333, %r245;
	ld.global.u32 	%r246, [%rd6+124];
	xor.b32  	%r332, %r332, %r246;
	ld.global.u32 	%r247, [%rd6+128];
	xor.b32  	%r331, %r331, %r247;
	ld.global.u32 	%r248, [%rd6+132];
	xor.b32  	%r330, %r330, %r248;
	ld.global.u32 	%r249, [%rd6+136];
	xor.b32  	%r329, %r329, %r249;
$L__BB5_21:
	and.b32  	%r251, %r199, 128;
	setp.eq.s32 	%p12, %r251, 0;
	@%p12 bra 	$L__BB5_23;
	ld.global.u32 	%r252, [%rd6+140];
	xor.b32  	%r333, %r333, %r252;
	ld.global.u32 	%r253, [%rd6+144];
	xor.b32  	%r332, %r332, %r253;
	ld.global.u32 	%r254, [%rd6+148];
	xor.b32  	%r331, %r331, %r254;
	ld.global.u32 	%r255, [%rd6+152];
	xor.b32  	%r330, %r330, %r255;
	ld.global.u32 	%r256, [%rd6+156];
	xor.b32  	%r329, %r329, %r256;
$L__BB5_23:
	and.b32  	%r258, %r199, 256;
	setp.eq.s32 	%p13, %r258, 0;
	@%p13 bra 	$L__BB5_25;
	ld.global.u32 	%r259, [%rd6+160];
	xor.b32  	%r333, %r333, %r259;
	ld.global.u32 	%r260, [%rd6+164];
	xor.b32  	%r332, %r332, %r260;
	ld.global.u32 	%r261, [%rd6+168];
	xor.b32  	%r331, %r331, %r261;
	ld.global.u32 	%r262, [%rd6+172];
	xor.b32  	%r330, %r330, %r262;
	ld.global.u32 	%r263, [%rd6+176];
	xor.b32  	%r329, %r329, %r263;
$L__BB5_25:
	and.b32  	%r265, %r199, 512;
	setp.eq.s32 	%p14, %r265, 0;
	@%p14 bra 	$L__BB5_27;
	ld.global.u32 	%r266, [%rd6+180];
	xor.b32  	%r333, %r333, %r266;
	ld.global.u32 	%r267, [%rd6+184];
	xor.b32  	%r332, %r332, %r267;
	ld.global.u32 	%r268, [%rd6+188];
	xor.b32  	%r331, %r331, %r268;
	ld.global.u32 	%r269, [%rd6+192];
	xor.b32  	%r330, %r330, %r269;
	ld.global.u32 	%r270, [%rd6+196];
	xor.b32  	%r329, %r329, %r270;
$L__BB5_27:
	and.b32  	%r272, %r199, 1024;
	setp.eq.s32 	%p15, %r272, 0;
	@%p15 bra 	$L__BB5_29;
	ld.global.u32 	%r273, [%rd6+200];
	xor.b32  	%r333, %r333, %r273;
	ld.global.u32 	%r274, [%rd6+204];
	xor.b32  	%r332, %r332, %r274;
	ld.global.u32 	%r275, [%rd6+208];
	xor.b32  	%r331, %r331, %r275;
	ld.global.u32 	%r276, [%rd6+212];
	xor.b32  	%r330, %r330, %r276;
	ld.global.u32 	%r277, [%rd6+216];
	xor.b32  	%r329, %r329, %r277;
$L__BB5_29:
	and.b32  	%r279, %r199, 2048;
	setp.eq.s32 	%p16, %r279, 0;
	@%p16 bra 	$L__BB5_31;
	ld.global.u32 	%r280, [%rd6+220];
	xor.b32  	%r333, %r333, %r280;
	ld.global.u32 	%r281, [%rd6+224];
	xor.b32  	%r332, %r332, %r281;
	ld.global.u32 	%r282, [%rd6+228];
	xor.b32  	%r331, %r331, %r282;
	ld.global.u32 	%r283, [%rd6+232];
	xor.b32  	%r330, %r330, %r283;
	ld.global.u32 	%r284, [%rd6+236];
	xor.b32  	%r329, %r329, %r284;
$L__BB5_31:
	and.b32  	%r286, %r199, 4096;
	setp.eq.s32 	%p17, %r286, 0;
	@%p17 bra 	$L__BB5_33;
	ld.global.u32 	%r287, [%rd6+240];
	xor.b32  	%r333, %r333, %r287;
	ld.global.u32 	%r288, [%rd6+244];
	xor.b32  	%r332, %r332, %r288;
	ld.global.u32 	%r289, [%rd6+248];
	xor.b32  	%r331, %r331, %r289;
	ld.global.u32 	%r290, [%rd6+252];
	xor.b32  	%r330, %r330, %r290;
	ld.global.u32 	%r291, [%rd6+256];
	xor.b32  	%r329, %r329, %r291;
$L__BB5_33:
	and.b32  	%r293, %r199, 8192;
	setp.eq.s32 	%p18, %r293, 0;
	@%p18 bra 	$L__BB5_35;
	ld.global.u32 	%r294, [%rd6+260];
	xor.b32  	%r333, %r333, %r294;
	ld.global.u32 	%r295, [%rd6+264];
	xor.b32  	%r332, %r332, %r295;
	ld.global.u32 	%r296, [%rd6+268];
	xor.b32  	%r331, %r331, %r296;
	ld.global.u32 	%r297, [%rd6+272];
	xor.b32  	%r330, %r330, %r297;
	ld.global.u32 	%r298, [%rd6+276];
	xor.b32  	%r329, %r329, %r298;
$L__BB5_35:
	and.b32  	%r300, %r199, 16384;
	setp.eq.s32 	%p19, %r300, 0;
	@%p19 bra 	$L__BB5_37;
	ld.global.u32 	%r301, [%rd6+280];
	xor.b32  	%r333, %r333, %r301;
	ld.global.u32 	%r302, [%rd6+284];
	xor.b32  	%r332, %r332, %r302;
	ld.global.u32 	%r303, [%rd6+288];
	xor.b32  	%r331, %r331, %r303;
	ld.global.u32 	%r304, [%rd6+292];
	xor.b32  	%r330, %r330, %r304;
	ld.global.u32 	%r305, [%rd6+296];
	xor.b32  	%r329, %r329, %r305;
$L__BB5_37:
	and.b32  	%r307, %r199, 32768;
	setp.eq.s32 	%p20, %r307, 0;
	@%p20 bra 	$L__BB5_39;
	ld.global.u32 	%r308, [%rd6+300];
	xor.b32  	%r333, %r333, %r308;
	ld.global.u32 	%r309, [%rd6+304];
	xor.b32  	%r332, %r332, %r309;
	ld.global.u32 	%r310, [%rd6+308];
	xor.b32  	%r331, %r331, %r310;
	ld.global.u32 	%r311, [%rd6+312];
	xor.b32  	%r330, %r330, %r311;
	ld.global.u32 	%r312, [%rd6+316];
	xor.b32  	%r329, %r329, %r312;
$L__BB5_39:
	add.s32 	%r328, %r328, 16;
	setp.ne.s32 	%p21, %r328, 32;
	@%p21 bra 	$L__BB5_7;
	mad.lo.s32 	%r313, %r322, -31, %r13;
	add.s32 	%r322, %r313, 1;
	setp.ne.s32 	%p22, %r322, 5;
	@%p22 bra 	$L__BB5_6;
	st.global.u32 	[%rd1+4], %r333;
	st.global.u32 	[%rd1+8], %r332;
	st.global.u32 	[%rd1+12], %r331;
	st.global.u32 	[%rd1+16], %r330;
	st.global.u32 	[%rd1+20], %r329;
	add.s32 	%r316, %r316, 1;
	setp.lt.u32 	%p23, %r316, %r4;
	@%p23 bra 	$L__BB5_5;
$L__BB5_42:
	shr.u64 	%rd7, %rd17, 2;
	add.s32 	%r315, %r315, 1;
	setp.gt.u64 	%p24, %rd17, 3;
	mov.u64 	%rd17, %rd7;
	@%p24 bra 	$L__BB5_3;
$L__BB5_43:
	mov.b32 	%r314, 0;
	st.global.v2.u32 	[%rd1+24], {%r314, %r314};
	st.global.u32 	[%rd1+32], %r314;
	mov.b64 	%rd16, 0;
	st.global.u64 	[%rd1+40], %rd16;
$L__BB5_44:
	ret;

}


// ===== COMPILED SASS (sm_100) =====

	.target	sm_100

	.elftype	@"ET_EXEC"


//--------------------- .note.nv.tkinfo           --------------------------
	.section	.note.nv.tkinfo,"",@"SHT_NOTE"
	.sectionflags	@"SHF_NOTE_NV_TKINFO"
	.tkinfo
        /*0018*/ 	.word	0x00000002
        /*0030*/ 	.string	""
        /*0030*/ 	.string	"ptxas"
        /*0030*/ 	.string	"Cuda compilation tools, release 13.0, V13.0.88"
        /*0030*/ 	.string	"Build cuda_13.0.r13.0/compiler.36424714_0"
        /*0030*/ 	.string	"-arch sm_100 -m 64 "



//--------------------- .note.nv.cuinfo           --------------------------
	.section	.note.nv.cuinfo,"",@"SHT_NOTE"
	.sectionflags	@"SHF_NOTE_NV_CUINFO"
        /*0018*/ 	.short	0x0002
        /*001a*/ 	.short	0x0064
        /*001c*/ 	.short	0x0082
	.zero		2


//--------------------- .nv.info                  --------------------------
	.section	.nv.info,"",@"SHT_CUDA_INFO"
	.align	4


	//----- nvinfo : EIATTR_REGCOUNT
	.align		4
        /*0000*/ 	.byte	0x04, 0x2f
        /*0002*/ 	.short	(.L_13 - .L_12)
	.align		4
.L_12:
        /*0004*/ 	.word	index@(_Z22initPoissonTimeToSpikejPKfP17curandStateXORWOWPf)
        /*0008*/ 	.word	0x00000014


	//----- nvinfo : EIATTR_FRAME_SIZE
	.align		4
.L_13:
        /*000c*/ 	.byte	0x04, 0x11
        /*000e*/ 	.short	(.L_15 - .L_14)
	.align		4
.L_14:
        /*0010*/ 	.word	index@(_Z22initPoissonTimeToSpikejPKfP17curandStateXORWOWPf)
        /*0014*/ 	.word	0x00000000


	//----- nvinfo : EIATTR_REGCOUNT
	.align		4
.L_15:
        /*0018*/ 	.byte	0x04, 0x2f
        /*001a*/ 	.short	(.L_17 - .L_16)
	.align		4
.L_16:
        /*001c*/ 	.word	index@(_Z7poissonjPKfP17curandStateXORWOWPfPjS4_)
        /*0020*/ 	.word	0x0000001e


	//----- nvinfo : EIATTR_FRAME_SIZE
	.align		4
.L_17:
        /*0024*/ 	.byte	0x04, 0x11
        /*0026*/ 	.short	(.L_19 - .L_18)
	.align		4
.L_18:
        /*0028*/ 	.word	index@(_Z7poissonjPKfP17curandStateXORWOWPfPjS4_)
        /*002c*/ 	.word	0x00000000


	//----- nvinfo : EIATTR_REGCOUNT
	.align		4
.L_19:
        /*0030*/ 	.byte	0x04, 0x2f
        /*0032*/ 	.short	(.L_21 - .L_20)
	.align		4
.L_20:
        /*0034*/ 	.word	index@(_Z15poissonBitfieldjPKfP17curandStateXORWOWPfPj)
        /*0038*/ 	.word	0x0000001a


	//----- nvinfo : EIATTR_FRAME_SIZE
	.align		4
.L_21:
        /*003c*/ 	.byte	0x04, 0x11
        /*003e*/ 	.short	(.L_23 - .L_22)
	.align		4
.L_22:
        /*0040*/ 	.word	index@(_Z15poissonBitfieldjPKfP17curandStateXORWOWPfPj)
        /*0044*/ 	.word	0x00000000


	//----- nvinfo : EIATTR_REGCOUNT
	.align		4
.L_23:
        /*0048*/ 	.byte	0x04, 0x2f
        /*004a*/ 	.short	(.L_25 - .L_24)
	.align		4
.L_24:
        /*004c*/ 	.word	index@(_Z26sparsePostIndividualWeightPKjS0_jjjS0_S0_PKfPf)
        /*0050*/ 	.word	0x00000020


	//----- nvinfo : EIATTR_FRAME_SIZE
	.align		4
.L_25:
        /*0054*/ 	.byte	0x04, 0x11
        /*0056*/ 	.short	(.L_27 - .L_26)
	.align		4
.L_26:
        /*0058*/ 	.word	index@(_Z26sparsePostIndividualWeightPKjS0_jjjS0_S0_PKfPf)
        /*005c*/ 	.word	0x00000000


	//----- nvinfo : EIATTR_REGCOUNT
	.align		4
.L_27:
        /*0060*/ 	.byte	0x04, 0x2f
        /*0062*/ 	.short	(.L_29 - .L_28)
	.align		4
.L_28:
        /*0064*/ 	.word	index@(_Z34sparsePostBitfieldIndividualWeightPKjS0_jjjjS0_PKfPf)
        /*0068*/ 	.word	0x00000018


	//----- nvinfo : EIATTR_FRAME_SIZE
	.align		4
.L_29:
        /*006c*/ 	.byte	0x04, 0x11
        /*006e*/ 	.short	(.L_31 - .L_30)
	.align		4
.L_30:
        /*0070*/ 	.word	index@(_Z34sparsePostBitfieldIndividualWeightPKjS0_jjjjS0_PKfPf)
        /*0074*/ 	.word	0x00000000


	//----- nvinfo : EIATTR_REGCOUNT
	.align		4
.L_31:
        /*0078*/ 	.byte	0x04, 0x2f
        /*007a*/ 	.short	(.L_33 - .L_32)
	.align		4
.L_32:
        /*007c*/ 	.word	index@(_Z14initRandomSeedI17curandStateXORWOWEvjjPT_)
        /*0080*/ 	.word	0x0000001f


	//----- nvinfo : EIATTR_FRAME_SIZE
	.align		4
.L_33:
        /*0084*/ 	.byte	0x04, 0x11
        /*0086*/ 	.short	(.L_35 - .L_34)
	.align		4
.L_34:
        /*0088*/ 	.word	index@(_Z14initRandomSeedI17curandStateXORWOWEvjjPT_)
        /*008c*/ 	.word	0x00000000


	//----- nvinfo : EIATTR_MIN_STACK_SIZE
	.align		4
.L_35:
        /*0090*/ 	.byte	0x04, 0x12
        /*0092*/ 	.short	(.L_37 - .L_36)
	.align		4
.L_36:
        /*0094*/ 	.word	index@(_Z14initRandomSeedI17curandStateXORWOWEvjjPT_)
        /*0098*/ 	.word	0x00000000


	//----- nvinfo : EIATTR_MIN_STACK_SIZE
	.align		4
.L_37:
        /*009c*/ 	.byte	0x04, 0x12
        /*009e*/ 	.short	(.L_39 - .L_38)
	.align		4
.L_38:
        /*00a0*/ 	.word	index@(_Z34sparsePostBitfieldIndividualWeightPKjS0_jjjjS0_PKfPf)
        /*00a4*/ 	.word	0x00000000


	//----- nvinfo : EIATTR_MIN_STACK_SIZE
	.align		4
.L_39:
        /*00a8*/ 	.byte	0x04, 0x12
        /*00aa*/ 	.short	(.L_41 - .L_40)
	.align		4
.L_40:
        /*00ac*/ 	.word	index@(_Z26sparsePostIndividualWeightPKjS0_jjjS0_S0_PKfPf)
        /*00b0*/ 	.word	0x00000000


	//----- nvinfo : EIATTR_MIN_STACK_SIZE
	.align		4
.L_41:
        /*00b4*/ 	.byte	0x04, 0x12
        /*00b6*/ 	.short	(.L_43 - .L_42)
	.align		4
.L_42:
        /*00b8*/ 	.word	index@(_Z15poissonBitfieldjPKfP17curandStateXORWOWPfPj)
        /*00bc*/ 	.word	0x00000000


	//----- nvinfo : EIATTR_MIN_STACK_SIZE
	.align		4
.L_43:
        /*00c0*/ 	.byte	0x04, 0x12
        /*00c2*/ 	.short	(.L_45 - .L_44)
	.align		4
.L_44:
        /*00c4*/ 	.word	index@(_Z7poissonjPKfP17curandStateXORWOWPfPjS4_)
        /*00c8*/ 	.word	0x00000000


	//----- nvinfo : EIATTR_MIN_STACK_SIZE
	.align		4
.L_45:
        /*00cc*/ 	.byte	0x04, 0x12
        /*00ce*/ 	.short	(.L_47 - .L_46)
	.align		4
.L_46:
        /*00d0*/ 	.word	index@(_Z22initPoissonTimeToSpikejPKfP17curandStateXORWOWPf)
        /*00d4*/ 	.word	0x00000000
.L_47:


//--------------------- .nv.compat                --------------------------
	.section	.nv.compat,"",@"SHT_CUDA_COMPAT_INFO"
	.align	4
        /*0000*/ 	.byte	0x02, 0x09, 0x00, 0x00, 0x02, 0x02, 0x01, 0x00, 0x02, 0x05, 0x05, 0x00, 0x03, 0x07, 0x01, 0x01
        /*0010*/ 	.byte	0x02, 0x03, 0x00, 0x00, 0x02, 0x06, 0x01, 0x00, 0x04, 0x0b, 0x08, 0x00, 0x09, 0x00, 0x00, 0x00
        /*0020*/ 	.byte	0x00, 0x00, 0x00, 0x00


//--------------------- .nv.info._Z14initRandomSeedI17curandStateXORWOWEvjjPT_ --------------------------
	.section	.nv.info._Z14initRandomSeedI17curandStateXORWOWEvjjPT_,"",@"SHT_CUDA_INFO"
	.sectionflags	@""
	.align	4


	//----- nvinfo : EIATTR_CUDA_API_VERSION
	.align		4
        /*0000*/ 	.byte	0x04, 0x37
        /*0002*/ 	.short	(.L_49 - .L_48)
.L_48:
        /*0004*/ 	.word	0x00000082


	//----- nvinfo : EIATTR_KPARAM_INFO
	.align		4
.L_49:
        /*0008*/ 	.byte	0x04, 0x17
        /*000a*/ 	.short	(.L_51 - .L_50)
.L_50:
        /*000c*/ 	.word	0x00000000
        /*0010*/ 	.short	0x0002
        /*0012*/ 	.short	0x0008
        /*0014*/ 	.byte	0x00, 0xf5, 0x21, 0x00


	//----- nvinfo : EIATTR_KPARAM_INFO
	.align		4
.L_51:
        /*0018*/ 	.byte	0x04, 0x17
        /*001a*/ 	.short	(.L_53 - .L_52)
.L_52:
        /*001c*/ 	.word	0x00000000
        /*0020*/ 	.short	0x0001
        /*0022*/ 	.short	0x0004
        /*0024*/ 	.byte	0x00, 0xf0, 0x11, 0x00


	//----- nvinfo : EIATTR_KPARAM_INFO
	.align		4
.L_53:
        /*0028*/ 	.byte	0x04, 0x17
        /*002a*/ 	.short	(.L_55 - .L_54)
.L_54:
        /*002c*/ 	.word	0x00000000
        /*0030*/ 	.short	0x0000
        /*0032*/ 	.short	0x0000
        /*0034*/ 	.byte	0x00, 0xf0, 0x11, 0x00


	//----- nvinfo : EIATTR_SPARSE_MMA_MASK
	.align		4
.L_55:
        /*0038*/ 	.byte	0x03, 0x50
        /*003a*/ 	.short	0x0000


	//----- nvinfo : EIATTR_MAXREG_COUNT
	.align		4
        /*003c*/ 	.byte	0x03, 0x1b
        /*003e*/ 	.short	0x00ff


	//----- nvinfo : EIATTR_MERCURY_ISA_VERSION
	.align		4
        /*0040*/ 	.byte	0x03, 0x5f
        /*0042*/ 	.short	0x0101


	//----- nvinfo : EIATTR_VRC_CTA_INIT_COUNT
	.align		4
        /*0044*/ 	.byte	0x02, 0x4a
	.zero		1
	.zero		1


	//----- nvinfo : EIATTR_EXIT_INSTR_OFFSETS
	.align		4
        /*0048*/ 	.byte	0x04, 0x1c
        /*004a*/ 	.short	(.L_57 - .L_56)


	//   ....[0]....
.L_56:
        /*004c*/ 	.word	0x00000070


	//   ....[1]....
        /*0050*/ 	.word	0x00000ec0


	//----- nvinfo : EIATTR_CRS_STACK_SIZE
	.align		4
.L_57:
        /*0054*/ 	.byte	0x04, 0x1e
        /*0056*/ 	.short	(.L_59 - .L_58)
.L_58:
        /*0058*/ 	.word	0x00000000


	//----- nvinfo : EIATTR_CBANK_PARAM_SIZE
	.align		4
.L_59:
        /*005c*/ 	.byte	0x03, 0x19
        /*005e*/ 	.short	0x0010


	//----- nvinfo : EIATTR_PARAM_CBANK
	.align		4
        /*0060*/ 	.byte	0x04, 0x0a
        /*0062*/ 	.short	(.L_61 - .L_60)
	.align		4
.L_60:
        /*0064*/ 	.word	index@(.nv.constant0._Z14initRandomSeedI17curandStateXORWOWEvjjPT_)
        /*0068*/ 	.short	0x0380
        /*006a*/ 	.short	0x0010


	//----- nvinfo : EIATTR_SW_WAR
	.align		4
.L_61:
        /*006c*/ 	.byte	0x04, 0x36
        /*006e*/ 	.short	(.L_63 - .L_62)
.L_62:
        /*0070*/ 	.word	0x00000008
.L_63:


//--------------------- .nv.info._Z34sparsePostBitfieldIndividualWeightPKjS0_jjjjS0_PKfPf --------------------------
	.section	.nv.info._Z34sparsePostBitfieldIndividualWeightPKjS0_jjjjS0_PKfPf,"",@"SHT_CUDA_INFO"
	.sectionflags	@""
	.align	4


	//----- nvinfo : EIATTR_CUDA_API_VERSION
	.align		4
        /*0000*/ 	.byte	0x04, 0x37
        /*0002*/ 	.short	(.L_65 - .L_64)
.L_64:
        /*0004*/ 	.word	0x00000082


	//----- nvinfo : EIATTR_KPARAM_INFO
	.align		4
.L_65:
        /*0008*/ 	.byte	0x04, 0x17
        /*000a*/ 	.short	(.L_67 - .L_66)
.L_66:
        /*000c*/ 	.word	0x00000000
        /*0010*/ 	.short	0x0008
        /*0012*/ 	.short	0x0030
        /*0014*/ 	.byte	0x00, 0xf5, 0x21, 0x00


	//----- nvinfo : EIATTR_KPARAM_INFO
	.align		4
.L_67:
        /*0018*/ 	.byte	0x04, 0x17
        /*001a*/ 	.short	(.L_69 - .L_68)
.L_68:
        /*001c*/ 	.word	0x00000000
        /*0020*/ 	.short	0x0007
        /*0022*/ 	.short	0x0028
        /*0024*/ 	.byte	0x00, 0xf5, 0x21, 0x00


	//----- nvinfo : EIATTR_KPARAM_INFO
	.align		4
.L_69:
        /*0028*/ 	.byte	0x04, 0x17
        /*002a*/ 	.short	(.L_71 - .L_70)
.L_70:
        /*002c*/ 	.word	0x00000000
        /*0030*/ 	.short	0x0006
        /*0032*/ 	.short	0x0020
        /*0034*/ 	.byte	0x00, 0xf5, 0x21, 0x00


	//----- nvinfo : EIATTR_KPARAM_INFO
	.align		4
.L_71:
        /*0038*/ 	.byte	0x04, 0x17
        /*003a*/ 	.short	(.L_73 - .L_72)
.L_72:
        /*003c*/ 	.word	0x00000000
        /*0040*/ 	.short	0x0005
        /*0042*/ 	.short	0x001c
        /*0044*/ 	.byte	0x00, 0xf0, 0x11, 0x00


	//----- nvinfo : EIATTR_KPARAM_INFO
	.align		4
.L_73:
        /*0048*/ 	.byte	0x04, 0x17
        /*004a*/ 	.short	(.L_75 - .L_74)
.L_74:
        /*004c*/ 	.word	0x00000000
        /*0050*/ 	.short	0x0004
        /*0052*/ 	.short	0x0018
        /*0054*/ 	.byte	0x00, 0xf0, 0x11, 0x00


	//----- nvinfo : EIATTR_KPARAM_INFO
	.align		4
.L_75:
        /*0058*/ 	.byte	0x04, 0x17
        /*005a*/ 	.short	(.L_77 - .L_76)
.L_76:
        /*005c*/ 	.word	0x00000000
        /*0060*/ 	.short	0x0003
        /*0062*/ 	.short	0x0014
        /*0064*/ 	.byte	0x00, 0xf0, 0x11, 0x00


	//----- nvinfo : EIATTR_KPARAM_INFO
	.align		4
.L_77:
        /*0068*/ 	.byte	0x04, 0x17
        /*006a*/ 	.short	(.L_79 - .L_78)
.L_78:
        /*006c*/ 	.word	0x00000000
        /*0070*/ 	.short	0x0002
        /*0072*/ 	.short	0x0010
        /*0074*/ 	.byte	0x00, 0xf0, 0x11, 0x00


	//----- nvinfo : EIATTR_KPARAM_INFO
	.align		4
.L_79:
        /*0078*/ 	.byte	0x04, 0x17
        /*007a*/ 	.short	(.L_81 - .L_80)
.L_80:
        /*007c*/ 	.word	0x00000000
        /*0080*/ 	.short	0x0001
        /*0082*/ 	.short	0x0008
        /*0084*/ 	.byte	0x00, 0xf5, 0x21, 0x00


	//----- nvinfo : EIATTR_KPARAM_INFO
	.align		4
.L_81:
        /*0088*/ 	.byte	0x04, 0x17
        /*008a*/ 	.short	(.L_83 - .L_82)
.L_82:
        /*008c*/ 	.word	0x00000000
        /*0090*/ 	.short	0x0000
        /*0092*/ 	.short	0x0000
        /*0094*/ 	.byte	0x00, 0xf5, 0x21, 0x00


	//----- nvinfo : EIATTR_SPARSE_MMA_MASK
	.align		4
.L_83:
        /*0098*/ 	.byte	0x03, 0x50
        /*009a*/ 	.short	0x0000


	//----- nvinfo : EIATTR_MAXREG_COUNT
	.align		4
        /*009c*/ 	.byte	0x03, 0x1b
        /*009e*/ 	.short	0x00ff


	//----- nvinfo : EIATTR_EXTERNS
	.align		4
        /*00a0*/ 	.byte	0x04, 0x0f
        /*00a2*/ 	.short	(.L_85 - .L_84)


	//   ....[0]....
	.align		4
.L_84:
        /*00a4*/ 	.word	index@(__assertfail)


	//----- nvinfo : EIATTR_MERCURY_ISA_VERSION
	.align		4
.L_85:
        /*00a8*/ 	.byte	0x03, 0x5f
        /*00aa*/ 	.short	0x0101


	//----- nvinfo : EIATTR_COOP_GROUP_MASK_REGIDS
	.align		4
        /*00ac*/ 	.byte	0x04, 0x29
        /*00ae*/ 	.short	(.L_87 - .L_86)


	//   ....[0]....
.L_86:
        /*00b0*/ 	.word	0xffffffff


	//   ....[1]....
        /*00b4*/ 	.word	0xffffffff


	//   ....[2]....
        /*00b8*/ 	.word	0xffffffff


	//   ....[3]....
        /*00bc*/ 	.word	0xffffffff


	//   ....[4]....
        /*00c0*/ 	.word	0xffffffff


	//   ....[5]....
        /*00c4*/ 	.word	0x0500000f


	//   ....[6]....
        /*00c8*/ 	.word	0x0500000f


	//   ....[7]....
        /*00cc*/ 	.word	0x0500000f


	//   ....[8]....
        /*00d0*/ 	.word	0x0500000f


	//   ....[9]....
        /*00d4*/ 	.word	0x0500000f


	//----- nvinfo : EIATTR_COOP_GROUP_INSTR_OFFSETS
	.align		4
.L_87:
        /*00d8*/ 	.byte	0x04, 0x28
        /*00da*/ 	.short	(.L_89 - .L_88)


	//   ....[0]....
.L_88:
        /*00dc*/ 	.word	0x00000290


	//   ....[1]....
        /*00e0*/ 	.word	0x000002b0


	//   ....[2]....
        /*00e4*/ 	.word	0x000002d0


	//   ....[3]....
        /*00e8*/ 	.word	0x000002f0


	//   ....[4]....
        /*00ec*/ 	.word	0x00000310


	//   ....[5]....
        /*00f0*/ 	.word	0x00000700


	//   ....[6]....
        /*00f4*/ 	.word	0x00000760


	//   ....[7]....
        /*00f8*/ 	.word	0x000007c0


	//   ....[8]....
        /*00fc*/ 	.word	0x00000820


	//   ....[9]....
        /*0100*/ 	.word	0x00000880


	//----- nvinfo : EIATTR_VRC_CTA_INIT_COUNT
	.align		4
.L_89:
        /*0104*/ 	.byte	0x02, 0x4a
	.zero		1
	.zero		1


	//----- nvinfo : EIATTR_SYSCALL_OFFSETS
	.align		4
        /*0108*/ 	.byte	0x04, 0x46
        /*010a*/ 	.short	(.L_91 - .L_90)


	//   ....[0]....
.L_90:
        /*010c*/ 	.word	0x000001a0


	//----- nvinfo : EIATTR_EXIT_INSTR_OFFSETS
	.align		4
.L_91:
        /*0110*/ 	.byte	0x04, 0x1c
        /*0112*/ 	.short	(.L_93 - .L_92)


	//   ....[0]....
.L_92:
        /*0114*/ 	.word	0x00000340


	//   ....[1]....
        /*0118*/ 	.word	0x000006b0


	//----- nvinfo : EIATTR_CRS_STACK_SIZE
	.align		4
.L_93:
        /*011c*/ 	.byte	0x04, 0x1e
        /*011e*/ 	.short	(.L_95 - .L_94)
.L_94:
        /*0120*/ 	.word	0x00000000


	//----- nvinfo : EIATTR_CBANK_PARAM_SIZE
	.align		4
.L_95:
        /*0124*/ 	.byte	0x03, 0x19
        /*0126*/ 	.short	0x0038


	//----- nvinfo : EIATTR_PARAM_CBANK
	.align		4
        /*0128*/ 	.byte	0x04, 0x0a
        /*012a*/ 	.short	(.L_97 - .L_96)
	.align		4
.L_96:
        /*012c*/ 	.word	index@(.nv.constant0._Z34sparsePostBitfieldIndividualWeightPKjS0_jjjjS0_PKfPf)
        /*0130*/ 	.short	0x0380
        /*0132*/ 	.short	0x0038


	//----- nvinfo : EIATTR_SW_WAR
	.align		4
.L_97:
        /*0134*/ 	.byte	0x04, 0x36
        /*0136*/ 	.short	(.L_99 - .L_98)
.L_98:
        /*0138*/ 	.word	0x00000008
.L_99:


//--------------------- .nv.info._Z26sparsePostIndividualWeightPKjS0_jjjS0_S0_PKfPf --------------------------
	.section	.nv.info._Z26sparsePostIndividualWeightPKjS0_jjjS0_S0_PKfPf,"",@"SHT_CUDA_INFO"
	.sectionflags	@""
	.align	4


	//----- nvinfo : EIATTR_CUDA_API_VERSION
	.align		4
        /*0000*/ 	.byte	0x04, 0x37
        /*0002*/ 	.short	(.L_101 - .L_100)
.L_100:
        /*0004*/ 	.word	0x00000082


	//----- nvinfo : EIATTR_KPARAM_INFO
	.align		4
.L_101:
        /*0008*/ 	.byte	0x04, 0x17
        /*000a*/ 	.short	(.L_103 - .L_102)
.L_102:
        /*000c*/ 	.word	0x00000000
        /*0010*/ 	.short	0x0008
        /*0012*/ 	.short	0x0038
        /*0014*/ 	.byte	0x00, 0xf5, 0x21, 0x00


	//----- nvinfo : EIATTR_KPARAM_INFO
	.align		4
.L_103:
        /*0018*/ 	.byte	0x04, 0x17
        /*001a*/ 	.short	(.L_105 - .L_104)
.L_104:
        /*001c*/ 	.word	0x00000000
        /*0020*/ 	.short	0x0007
        /*0022*/ 	.short	0x0030
        /*0024*/ 	.byte	0x00, 0xf5, 0x21, 0x00


	//----- nvinfo : EIATTR_KPARAM_INFO
	.align		4
.L_105:
        /*0028*/ 	.byte	0x04, 0x17
        /*002a*/ 	.short	(.L_107 - .L_106)
.L_106:
        /*002c*/ 	.word	0x00000000
        /*0030*/ 	.short	0x0006
        /*0032*/ 	.short	0x0028
        /*0034*/ 	.byte	0x00, 0xf5, 0x21, 0x00


	//----- nvinfo : EIATTR_KPARAM_INFO
	.align		4
.L_107:
        /*0038*/ 	.byte	0x04, 0x17
        /*003a*/ 	.short	(.L_109 - .L_108)
.L_108:
        /*003c*/ 	.word	0x00000000
        /*0040*/ 	.short	0x0005
        /*0042*/ 	.short	0x0020
        /*0044*/ 	.byte	0x00, 0xf5, 0x21, 0x00


	//----- nvinfo : EIATTR_KPARAM_INFO
	.align		4
.L_109:
        /*0048*/ 	.byte	0x04, 0x17
        /*004a*/ 	.short	(.L_111 - .L_110)
.L_110:
        /*004c*/ 	.word	0x00000000
        /*0050*/ 	.short	0x0004
        /*0052*/ 	.short	0x0018
        /*0054*/ 	.byte	0x00, 0xf0, 0x11, 0x00


	//----- nvinfo : EIATTR_KPARAM_INFO
	.align		4
.L_111:
        /*0058*/ 	.byte	0x04, 0x17
        /*005a*/ 	.short	(.L_113 - .L_112)
.L_112:
        /*005c*/ 	.word	0x00000000
        /*0060*/ 	.short	0x0003
        /*0062*/ 	.short	0x0014
        /*0064*/ 	.byte	0x00, 0xf0, 0x11, 0x00


	//----- nvinfo : EIATTR_KPARAM_INFO
	.align		4
.L_113:
        /*0068*/ 	.byte	0x04, 0x17
        /*006a*/ 	.short	(.L_115 - .L_114)
.L_114:
        /*006c*/ 	.word	0x00000000
        /*0070*/ 	.short	0x0002
        /*0072*/ 	.short	0x0010
        /*0074*/ 	.byte	0x00, 0xf0, 0x11, 0x00


	//----- nvinfo : EIATTR_KPARAM_INFO
	.align		4
.L_115:
        /*0078*/ 	.byte	0x04, 0x17
        /*007a*/ 	.short	(.L_117 - .L_116)
.L_116:
        /*007c*/ 	.word	0x00000000
        /*0080*/ 	.short	0x0001
        /*0082*/ 	.short	0x0008
        /*0084*/ 	.byte	0x00, 0xf5, 0x21, 0x00


	//----- nvinfo : EIATTR_KPARAM_INFO
	.align		4
.L_117:
        /*0088*/ 	.byte	0x04, 0x17
        /*008a*/ 	.short	(.L_119 - .L_118)
.L_118:
        /*008c*/ 	.word	0x00000000
        /*0090*/ 	.short	0x0000
        /*0092*/ 	.short	0x0000
        /*0094*/ 	.byte	0x00, 0xf5, 0x21, 0x00


	//----- nvinfo : EIATTR_SPARSE_MMA_MASK
	.align		4
.L_119:
        /*0098*/ 	.byte	0x03, 0x50
        /*009a*/ 	.short	0x0000


	//----- nvinfo : EIATTR_MAXREG_COUNT
	.align		4
        /*009c*/ 	.byte	0x03, 0x1b
        /*009e*/ 	.short	0x00ff


	//----- nvinfo : EIATTR_NUM_BARRIERS
	.align		4
        /*00a0*/ 	.byte	0x02, 0x4c
        /*00a2*/ 	.byte	0x01
	.zero		1


	//----- nvinfo : EIATTR_MERCURY_ISA_VERSION
	.align		4
        /*00a4*/ 	.byte	0x03, 0x5f
        /*00a6*/ 	.short	0x0101


	//----- nvinfo : EIATTR_VRC_CTA_INIT_COUNT
	.align		4
        /*00a8*/ 	.byte	0x02, 0x4a
	.zero		1
	.zero		1


	//----- nvinfo : EIATTR_EXIT_INSTR_OFFSETS
	.align		4
        /*00ac*/ 	.byte	0x04, 0x1c
        /*00ae*/ 	.short	(.L_121 - .L_120)


	//   ....[0]....
.L_120:
        /*00b0*/ 	.word	0x00000090


	//   ....[1]....
        /*00b4*/ 	.word	0x00001790


	//----- nvinfo : EIATTR_CRS_STACK_SIZE
	.align		4
.L_121:
        /*00b8*/ 	.byte	0x04, 0x1e
        /*00ba*/ 	.short	(.L_123 - .L_122)
.L_122:
        /*00bc*/ 	.word	0x00000000


	//----- nvinfo : EIATTR_CBANK_PARAM_SIZE
	.align		4
.L_123:
        /*00c0*/ 	.byte	0x03, 0x19
        /*00c2*/ 	.short	0x0040


	//----- nvinfo : EIATTR_PARAM_CBANK
	.align		4
        /*00c4*/ 	.byte	0x04, 0x0a
        /*00c6*/ 	.short	(.L_125 - .L_124)
	.align		4
.L_124:
        /*00c8*/ 	.word	index@(.nv.constant0._Z26sparsePostIndividualWeightPKjS0_jjjS0_S0_PKfPf)
        /*00cc*/ 	.short	0x0380
        /*00ce*/ 	.short	0x0040


	//----- nvinfo : EIATTR_SW_WAR
	.align		4
.L_125:
        /*00d0*/ 	.byte	0x04, 0x36
        /*00d2*/ 	.short	(.L_127 - .L_126)
.L_126:
        /*00d4*/ 	.word	0x00000008
.L_127:


//--------------------- .nv.info._Z15poissonBitfieldjPKfP17curandStateXORWOWPfPj --------------------------
	.section	.nv.info._Z15poissonBitfieldjPKfP17curandStateXORWOWPfPj,"",@"SHT_CUDA_INFO"
	.sectionflags	@""
	.align	4


	//----- nvinfo : EIATTR_CUDA_API_VERSION
	.align		4
        /*0000*/ 	.byte	0x04, 0x37
        /*0002*/ 	.short	(.L_129 - .L_128)
.L_128:
        /*0004*/ 	.word	0x00000082


	//----- nvinfo : EIATTR_KPARAM_INFO
	.align		4
.L_129:
        /*0008*/ 	.byte	0x04, 0x17
        /*000a*/ 	.short	(.L_131 - .L_130)
.L_130:
        /*000c*/ 	.word	0x00000000
        /*0010*/ 	.short	0x0004
        /*0012*/ 	.short	0x0020
        /*0014*/ 	.byte	0x00, 0xf5, 0x21, 0x00


	//----- nvinfo : EIATTR_KPARAM_INFO
	.align		4
.L_131:
        /*0018*/ 	.byte	0x04, 0x17
        /*001a*/ 	.short	(.L_133 - .L_132)
.L_132:
        /*001c*/ 	.word	0x00000000
        /*0020*/ 	.short	0x0003
        /*0022*/ 	.short	0x0018
        /*0024*/ 	.byte	0x00, 0xf5, 0x21, 0x00


	//----- nvinfo : EIATTR_KPARAM_INFO
	.align		4
.L_133:
        /*0028*/ 	.byte	0x04, 0x17
        /*002a*/ 	.short	(.L_135 - .L_134)
.L_134:
        /*002c*/ 	.word	0x00000000
        /*0030*/ 	.short	0x0002
        /*0032*/ 	.short	0x0010
        /*0034*/ 	.byte	0x00, 0xf5, 0x21, 0x00


	//----- nvinfo : EIATTR_KPARAM_INFO
	.align		4
.L_135:
        /*0038*/ 	.byte	0x04, 0x17
        /*003a*/ 	.short	(.L_137 - .L_136)
.L_136:
        /*003c*/ 	.word	0x00000000
        /*0040*/ 	.short	0x0001
        /*0042*/ 	.short	0x0008
        /*0044*/ 	.byte	0x00, 0xf5, 0x21, 0x00


	//----- nvinfo : EIATTR_KPARAM_INFO
	.align		4
.L_137:
        /*0048*/ 	.byte	0x04, 0x17
        /*004a*/ 	.short	(.L_139 - .L_138)
.L_138:
        /*004c*/ 	.word	0x00000000
        /*0050*/ 	.short	0x0000
        /*0052*/ 	.short	0x0000
        /*0054*/ 	.byte	0x00, 0xf0, 0x11, 0x00


	//----- nvinfo : EIATTR_SPARSE_MMA_MASK
	.align		4
.L_139:
        /*0058*/ 	.byte	0x03, 0x50
        /*005a*/ 	.short	0x0000


	//----- nvinfo : EIATTR_MAXREG_COUNT
	.align		4
        /*005c*/ 	.byte	0x03, 0x1b
        /*005e*/ 	.short	0x00ff


	//----- nvinfo : EIATTR_MERCURY_ISA_VERSION
	.align		4
        /*0060*/ 	.byte	0x03, 0x5f
        /*0062*/ 	.short	0x0101


	//----- nvinfo : EIATTR_VRC_CTA_INIT_COUNT
	.align		4
        /*0064*/ 	.byte	0x02, 0x4a
	.zero		1
	.zero		1


	//----- nvinfo : EIATTR_EXIT_INSTR_OFFSETS
	.align		4
        /*0068*/ 	.byte	0x04, 0x1c
        /*006a*/ 	.short	(.L_141 - .L_140)


	//   ....[0]....
.L_140:
        /*006c*/ 	.word	0x00000070


	//   ....[1]....
        /*0070*/ 	.word	0x00000650


	//----- nvinfo : EIATTR_CRS_STACK_SIZE
	.align		4
.L_141:
        /*0074*/ 	.byte	0x04, 0x1e
        /*0076*/ 	.short	(.L_143 - .L_142)
.L_142:
        /*0078*/ 	.word	0x00000000


	//----- nvinfo : EIATTR_CBANK_PARAM_SIZE
	.align		4
.L_143:
        /*007c*/ 	.byte	0x03, 0x19
        /*007e*/ 	.short	0x0028


	//----- nvinfo : EIATTR_PARAM_CBANK
	.align		4
        /*0080*/ 	.byte	0x04, 0x0a
        /*0082*/ 	.short	(.L_145 - .L_144)
	.align		4
.L_144:
        /*0084*/ 	.word	index@(.nv.constant0._Z15poissonBitfieldjPKfP17curandStateXORWOWPfPj)
        /*0088*/ 	.short	0x0380
        /*008a*/ 	.short	0x0028


	//----- nvinfo : EIATTR_SW_WAR
	.align		4
.L_145:
        /*008c*/ 	.byte	0x04, 0x36
        /*008e*/ 	.short	(.L_147 - .L_146)
.L_146:
        /*0090*/ 	.word	0x00000008
.L_147:


//--------------------- .nv.info._Z7poissonjPKfP17curandStateXORWOWPfPjS4_ --------------------------
	.section	.nv.info._Z7poissonjPKfP17curandStateXORWOWPfPjS4_,"",@"SHT_CUDA_INFO"
	.sectionflags	@""
	.align	4


	//----- nvinfo : EIATTR_CUDA_API_VERSION
	.align		4
        /*0000*/ 	.byte	0x04, 0x37
        /*0002*/ 	.short	(.L_149 - .L_148)
.L_148:
        /*0004*/ 	.word	0x00000082


	//----- nvinfo : EIATTR_KPARAM_INFO
	.align		4
.L_149:
        /*0008*/ 	.byte	0x04, 0x17
        /*000a*/ 	.short	(.L_151 - .L_150)
.L_150:
        /*000c*/ 	.word	0x00000000
        /*0010*/ 	.short	0x0005
        /*0012*/ 	.short	0x0028
        /*0014*/ 	.byte	0x00, 0xf5, 0x21, 0x00


	//----- nvinfo : EIATTR_KPARAM_INFO
	.align		4
.L_151:
        /*0018*/ 	.byte	0x04, 0x17
        /*001a*/ 	.short	(.L_153 - .L_152)
.L_152:
        /*001c*/ 	.word	0x00000000
        /*0020*/ 	.short	0x0004
        /*0022*/ 	.short	0x0020
        /*0024*/ 	.byte	0x00, 0xf5, 0x21, 0x00


	//----- nvinfo : EIATTR_KPARAM_INFO
	.align		4
.L_153:
        /*0028*/ 	.byte	0x04, 0x17
        /*002a*/ 	.short	(.L_155 - .L_154)
.L_154:
        /*002c*/ 	.word	0x00000000
        /*0030*/ 	.short	0x0003
        /*0032*/ 	.short	0x0018
        /*0034*/ 	.byte	0x00, 0xf5, 0x21, 0x00


	//----- nvinfo : EIATTR_KPARAM_INFO
	.align		4
.L_155:
        /*0038*/ 	.byte	0x04, 0x17
        /*003a*/ 	.short	(.L_157 - .L_156)
.L_156:
        /*003c*/ 	.word	0x00000000
        /*0040*/ 	.short	0x0002
        /*0042*/ 	.short	0x0010
        /*0044*/ 	.byte	0x00, 0xf5, 0x21, 0x00


	//----- nvinfo : EIATTR_KPARAM_INFO
	.align		4
.L_157:
        /*0048*/ 	.byte	0x04, 0x17
        /*004a*/ 	.short	(.L_159 - .L_158)
.L_158:
        /*004c*/ 	.word	0x00000000
        /*0050*/ 	.short	0x0001
        /*0052*/ 	.short	0x0008
        /*0054*/ 	.byte	0x00, 0xf5, 0x21, 0x00


	//----- nvinfo : EIATTR_KPARAM_INFO
	.align		4
.L_159:
        /*0058*/ 	.byte	0x04, 0x17
        /*005a*/ 	.short	(.L_161 - .L_160)
.L_160:
        /*005c*/ 	.word	0x00000000
        /*0060*/ 	.short	0x0000
        /*0062*/ 	.short	0x0000
        /*0064*/ 	.byte	0x00, 0xf0, 0x11, 0x00


	//----- nvinfo : EIATTR_SPARSE_MMA_MASK
	.align		4
.L_161:
        /*0068*/ 	.byte	0x03, 0x50
        /*006a*/ 	.short	0x0000


	//----- nvinfo : EIATTR_MAXREG_COUNT
	.align		4
        /*006c*/ 	.byte	0x03, 0x1b
        /*006e*/ 	.short	0x00ff


	//----- nvinfo : EIATTR_NUM_BARRIERS
	.align		4
        /*0070*/ 	.byte	0x02, 0x4c
        /*0072*/ 	.byte	0x01
	.zero		1


	//----- nvinfo : EIATTR_MERCURY_ISA_VERSION
	.align		4
        /*0074*/ 	.byte	0x03, 0x5f
        /*0076*/ 	.short	0x0101


	//----- nvinfo : EIATTR_INT_WARP_WIDE_INSTR_OFFSETS
	.align		4
        /*0078*/ 	.byte	0x04, 0x31
        /*007a*/ 	.short	(.L_163 - .L_162)


	//   ....[0]....
.L_162:
        /*007c*/ 	.word	0x000005a0


	//   ....[1]....
        /*0080*/ 	.word	0x000006c0


	//   ....[2]....
        /*0084*/ 	.word	0x000007f0


	//   ....[3]....
        /*0088*/ 	.word	0x000008a0


	//----- nvinfo : EIATTR_VRC_CTA_INIT_COUNT
	.align		4
.L_163:
        /*008c*/ 	.byte	0x02, 0x4a
	.zero		1
	.zero		1


	//----- nvinfo : EIATTR_EXIT_INSTR_OFFSETS
	.align		4
        /*0090*/ 	.byte	0x04, 0x1c
        /*0092*/ 	.short	(.L_165 - .L_164)


	//   ....[0]....
.L_164:
        /*0094*/ 	.word	0x00000910


	//   ....[1]....
        /*0098*/ 	.word	0x000009c0


	//----- nvinfo : EIATTR_CRS_STACK_SIZE
	.align		4
.L_165:
        /*009c*/ 	.byte	0x04, 0x1e
        /*009e*/ 	.short	(.L_167 - .L_166)
.L_166:
        /*00a0*/ 	.word	0x00000000


	//----- nvinfo : EIATTR_CBANK_PARAM_SIZE
	.align		4
.L_167:
        /*00a4*/ 	.byte	0x03, 0x19
        /*00a6*/ 	.short	0x0030


	//----- nvinfo : EIATTR_PARAM_CBANK
	.align		4
        /*00a8*/ 	.byte	0x04, 0x0a
        /*00aa*/ 	.short	(.L_169 - .L_168)
	.align		4
.L_168:
        /*00ac*/ 	.word	index@(.nv.constant0._Z7poissonjPKfP17curandStateXORWOWPfPjS4_)
        /*00b0*/ 	.short	0x0380
        /*00b2*/ 	.short	0x0030


	//----- nvinfo : EIATTR_SW_WAR
	.align		4
.L_169:
        /*00b4*/ 	.byte	0x04, 0x36
        /*00b6*/ 	.short	(.L_171 - .L_170)
.L_170:
        /*00b8*/ 	.word	0x00000008
.L_171:


//--------------------- .nv.info._Z22initPoissonTimeToSpikejPKfP17curandStateXORWOWPf --------------------------
	.section	.nv.info._Z22initPoissonTimeToSpikejPKfP17curandStateXORWOWPf,"",@"SHT_CUDA_INFO"
	.sectionflags	@""
	.align	4


	//----- nvinfo : EIATTR_CUDA_API_VERSION
	.align		4
        /*0000*/ 	.byte	0x04, 0x37
        /*0002*/ 	.short	(.L_173 - .L_172)
.L_172:
        /*0004*/ 	.word	0x00000082


	//----- nvinfo : EIATTR_KPARAM_INFO
	.align		4
.L_173:
        /*0008*/ 	.byte	0x04, 0x17
        /*000a*/ 	.short	(.L_175 - .L_174)
.L_174:
        /*000c*/ 	.word	0x00000000
        /*0010*/ 	.short	0x0003
        /*0012*/ 	.short	0x0018
        /*0014*/ 	.byte	0x00, 0xf5, 0x21, 0x00


	//----- nvinfo : EIATTR_KPARAM_INFO
	.align		4
.L_175:
        /*0018*/ 	.byte	0x04, 0x17
        /*001a*/ 	.short	(.L_177 - .L_176)
.L_176:
        /*001c*/ 	.word	0x00000000
        /*0020*/ 	.short	0x0002
        /*0022*/ 	.short	0x0010
        /*0024*/ 	.byte	0x00, 0xf5, 0x21, 0x00


	//----- nvinfo : EIATTR_KPARAM_INFO
	.align		4
.L_177:
        /*0028*/ 	.byte	0x04, 0x17
        /*002a*/ 	.short	(.L_179 - .L_178)
.L_178:
        /*002c*/ 	.word	0x00000000
        /*0030*/ 	.short	0x0001
        /*0032*/ 	.short	0x0008
        /*0034*/ 	.byte	0x00, 0xf5, 0x21, 0x00


	//----- nvinfo : EIATTR_KPARAM_INFO
	.align		4
.L_179:
        /*0038*/ 	.byte	0x04, 0x17
        /*003a*/ 	.short	(.L_181 - .L_180)
.L_180:
        /*003c*/ 	.word	0x00000000
        /*0040*/ 	.short	0x0000
        /*0042*/ 	.short	0x0000
        /*0044*/ 	.byte	0x00, 0xf0, 0x11, 0x00


	//----- nvinfo : EIATTR_SPARSE_MMA_MASK
	.align		4
.L_181:
        /*0048*/ 	.byte	0x03, 0x50
        /*004a*/ 	.short	0x0000


	//----- nvinfo : EIATTR_MAXREG_COUNT
	.align		4
        /*004c*/ 	.byte	0x03, 0x1b
        /*004e*/ 	.short	0x00ff


	//----- nvinfo : EIATTR_MERCURY_ISA_VERSION
	.align		4
        /*0050*/ 	.byte	0x03, 0x5f
        /*0052*/ 	.short	0x0101


	//----- nvinfo : EIATTR_VRC_CTA_INIT_COUNT
	.align		4
        /*0054*/ 	.byte	0x02, 0x4a
	.zero		1
	.zero		1


	//----- nvinfo : EIATTR_EXIT_INSTR_OFFSETS
	.align		4
        /*0058*/ 	.byte	0x04, 0x1c
        /*005a*/ 	.short	(.L_183 - .L_182)


	//   ....[0]....
.L_182:
        /*005c*/ 	.word	0x00000070


	//   ....[1]....
        /*0060*/ 	.word	0x00000530


	//----- nvinfo : EIATTR_CRS_STACK_SIZE
	.align		4
.L_183:
        /*0064*/ 	.byte	0x04, 0x1e
        /*0066*/ 	.short	(.L_185 - .L_184)
.L_184:
        /*0068*/ 	.word	0x00000000


	//----- nvinfo : EIATTR_CBANK_PARAM_SIZE
	.align		4
.L_185:
        /*006c*/ 	.byte	0x03, 0x19
        /*006e*/ 	.short	0x0020


	//----- nvinfo : EIATTR_PARAM_CBANK
	.align		4
        /*0070*/ 	.byte	0x04, 0x0a
        /*0072*/ 	.short	(.L_187 - .L_186)
	.align		4
.L_186:
        /*0074*/ 	.word	index@(.nv.constant0._Z22initPoissonTimeToSpikejPKfP17curandStateXORWOWPf)
        /*0078*/ 	.short	0x0380
        /*007a*/ 	.short	0x0020


	//----- nvinfo : EIATTR_SW_WAR
	.align		4
.L_187:
        /*007c*/ 	.byte	0x04, 0x36
        /*007e*/ 	.short	(.L_189 - .L_188)
.L_188:
        /*0080*/ 	.word	0x00000008
.L_189:


//--------------------- .nv.callgraph             --------------------------
	.section	.nv.callgraph,"",@"SHT_CUDA_CALLGRAPH"
	.align	4
	.sectionentsize	8
	.align		4
        /*0000*/ 	.word	0x00000000
	.align		4
        /*0004*/ 	.word	0xffffffff
	.align		4
        /*0008*/ 	.word	index@(_Z34sparsePostBitfieldIndividualWeightPKjS0_jjjjS0_PKfPf)
	.align		4
        /*000c*/ 	.word	index@(__assertfail)
	.align		4
        /*0010*/ 	.word	0x00000000
	.align		4
        /*0014*/ 	.word	0xfffffffe
	.align		4
        /*0018*/ 	.word	0x00000000
	.align		4
        /*001c*/ 	.word	0xfffffffd
	.align		4
        /*0020*/ 	.word	0x00000000
	.align		4
        /*0024*/ 	.word	0xfffffffc


//--------------------- .nv.constant4             --------------------------
	.section	.nv.constant4,"a",@progbits
	.align	8
	.align		8
.nv.constant4:
        /*0000*/ 	.dword	precalc_xorwow_matrix
	.align		8
        /*0008*/ 	.dword	precalc_xorwow_offset_matrix
	.align		8
        /*0010*/ 	.dword	mrg32k3aM1
	.align		8
        /*0018*/ 	.dword	mrg32k3aM2
	.align		8
        /*0020*/ 	.dword	mrg32k3aM1SubSeq
	.align		8
        /*0028*/ 	.dword	mrg32k3aM2SubSeq
	.align		8
        /*0030*/ 	.dword	mrg32k3aM1Seq
	.align		8
        /*0038*/ 	.dword	mrg32k3aM2Seq
	.align		8
        /*0040*/ 	.dword	__unnamed_1
	.align		8
        /*0048*/ 	.dword	$str
	.align		8
        /*0050*/ 	.dword	$str$1
	.align		8
        /*0058*/ 	.dword	__assertfail


//--------------------- .nv.constant3             --------------------------
	.section	.nv.constant3,"a",@progbits
	.align	8
.nv.constant3:
	.type		__cr_lgamma_table,@object
	.size		__cr_lgamma_table,(.L_8 - __cr_lgamma_table)
__cr_lgamma_table:
        /*0000*/ 	.byte	0x00, 0x00, 0x00, 0x00, 0x00, 0x00, 0x00, 0x00, 0x00, 0x00, 0x00, 0x00, 0x00, 0x00, 0x00, 0x00
        /*0010*/ 	.byte	0xef, 0x39, 0xfa, 0xfe, 0x42, 0x2e, 0xe6, 0x3f, 0x02, 0x20, 0x2a, 0xfa, 0x0b, 0xab, 0xfc, 0x3f
        /*0020*/ 	.byte	0xf9, 0x2c, 0x92, 0x7c, 0xa7, 0x6c, 0x09, 0x40, 0xc9, 0x79, 0x44, 0x3c, 0x64, 0x26, 0x13, 0x40
        /*0030*/ 	.byte	0xca, 0x01, 0xcf, 0x3a, 0x27, 0x51, 0x1a, 0x40, 0x30, 0xcc, 0x2d, 0xf3, 0xe1, 0x0c, 0x21, 0x40
        /*0040*/ 	.byte	0x0d, 0xb7, 0xfc, 0x82, 0x8e, 0x35, 0x25, 0x40
.L_8:


//--------------------- .text._Z14initRandomSeedI17curandStateXORWOWEvjjPT_ --------------------------
	.section	.text._Z14initRandomSeedI17curandStateXORWOWEvjjPT_,"ax",@progbits
	.align	128
        .global         _Z14initRandomSeedI17curandStateXORWOWEvjjPT_
        .type           _Z14initRandomSeedI17curandStateXORWOWEvjjPT_,@function
        .size           _Z14initRandomSeedI17curandStateXORWOWEvjjPT_,(.L_x_89 - _Z14initRandomSeedI17curandStateXORWOWEvjjPT_)
        .other          _Z14initRandomSeedI17curandStateXORWOWEvjjPT_,@"STO_CUDA_ENTRY STV_DEFAULT"
_Z14initRandomSeedI17curandStateXORWOWEvjjPT_:
.text._Z14initRandomSeedI17curandStateXORWOWEvjjPT_:
[----:B------:R-:W-:Y:S01]  /*0000*/  LDC R1, c[0x0][0x37c] ;  /* 0x0000df00ff017b82 */ /* 0x000fe20000000800 */
[----:B------:R-:W0:Y:S07]  /*0010*/  S2R R3, SR_TID.X ;  /* 0x0000000000037919 */ /* 0x000e2e0000002100 */
[----:B------:R-:W0:Y:S01]  /*0020*/  S2UR UR4, SR_CTAID.X ;  /* 0x00000000000479c3 */ /* 0x000e220000002500 */
[----:B------:R-:W1:Y:S07]  /*0030*/  LDCU UR5, c[0x0][0x384] ;  /* 0x00007080ff0577ac */ /* 0x000e6e0008000800 */
[----:B------:R-:W0:Y:S02]  /*0040*/  LDC R0, c[0x0][0x360] ;  /* 0x0000d800ff007b82 */ /* 0x000e240000000800 */
[----:B0-----:R-:W-:-:S05]  /*0050*/  IMAD R3, R0, UR4, R3 ;  /* 0x0000000400037c24 */ /* 0x001fca000f8e0203 */
[----:B-1----:R-:W-:-:S13]  /*0060*/  ISETP.GE.U32.AND P0, PT, R3, UR5, PT ;  /* 0x0000000503007c0c */ /* 0x002fda000bf06070 */
[----:B------:R-:W-:Y:S05]  /*0070*/  @P0 EXIT ;  /* 0x000000000000094d */ /* 0x000fea0003800000 */
[----:B------:R-:W0:Y:S01]  /*0080*/  LDC.64 R6, c[0x0][0x388] ;  /* 0x0000e200ff067b82 */ /* 0x000e220000000a00 */
[----:B------:R-:W1:Y:S01]  /*0090*/  LDCU.64 UR4, c[0x0][0x358] ;  /* 0x00006b00ff0477ac */ /* 0x000e620008000a00 */
[----:B------:R-:W-:Y:S01]  /*00a0*/  IMAD.MOV.U32 R4, RZ, RZ, 0xc856531 ;  /* 0x0c856531ff047424 */ /* 0x000fe200078e00ff */
[----:B------:R-:W-:Y:S01]  /*00b0*/  BSSY.RECONVERGENT B0, `(.L_x_0) ;  /* 0x00000dd000007945 */ /* 0x000fe20003800200 */
[----:B------:R-:W-:Y:S01]  /*00c0*/  IMAD.MOV.U32 R5, RZ, RZ, 0x39ea562e ;  /* 0x39ea562eff057424 */ /* 0x000fe200078e00ff */
[----:B------:R-:W2:Y:S01]  /*00d0*/  LDCU UR6, c[0x0][0x380] ;  /* 0x00007000ff0677ac */ /* 0x000ea20008000800 */
[----:B------:R-:W-:Y:S02]  /*00e0*/  IMAD.MOV.U32 R8, RZ, RZ, 0x2714dcfc ;  /* 0x2714dcfcff087424 */ /* 0x000fe400078e00ff */
[----:B------:R-:W-:Y:S02]  /*00f0*/  IMAD.MOV.U32 R9, RZ, RZ, -0x75bd8fc ;  /* 0xf8a42704ff097424 */ /* 0x000fe400078e00ff */
[----:B------:R-:W-:-:S02]  /*0100*/  IMAD.MOV.U32 R10, RZ, RZ, -0x23270784 ;  /* 0xdcd8f87cff0a7424 */ /* 0x000fc400078e00ff */
[----:B------:R-:W-:Y:S02]  /*0110*/  IMAD.MOV.U32 R11, RZ, RZ, 0x32e6c832 ;  /* 0x32e6c832ff0b7424 */ /* 0x000fe400078e00ff */
[C---:B--2---:R-:W-:Y:S02]  /*0120*/  VIADD R0, R3.reuse, UR6 ;  /* 0x0000000603007c36 */ /* 0x044fe40008000000 */
[----:B0-----:R-:W-:-:S03]  /*0130*/  IMAD.WIDE R6, R3, 0x30, R6 ;  /* 0x0000003003067825 */ /* 0x001fc600078e0206 */
[----:B------:R-:W-:Y:S02]  /*0140*/  ISETP.NE.AND P0, PT, R0, RZ, PT ;  /* 0x000000ff0000720c */ /* 0x000fe40003f05270 */
[----:B-1----:R0:W-:Y:S04]  /*0150*/  STG.E.64 desc[UR4][R6.64], R4 ;  /* 0x0000000406007986 */ /* 0x0021e8000c101b04 */
[----:B------:R0:W-:Y:S04]  /*0160*/  STG.E.64 desc[UR4][R6.64+0x8], R8 ;  /* 0x0000080806007986 */ /* 0x0001e8000c101b04 */
[----:B------:R0:W-:Y:S03]  /*0170*/  STG.E.64 desc[UR4][R6.64+0x10], R10 ;  /* 0x0000100a06007986 */ /* 0x0001e6000c101b04 */
[----:B------:R-:W-:Y:S05]  /*0180*/  @!P0 BRA `(.L_x_1) ;  /* 0x0000000c003c8947 */ /* 0x000fea0003800000 */
[----:B------:R-:W-:-:S07]  /*0190*/  CS2R R12, SRZ ;  /* 0x00000000000c7805 */ /* 0x000fce000001ff00 */
.L_x_7:
[----:B-1----:R-:W-:Y:S01]  /*01a0*/  LOP3.LUT R2, R0, 0x3, RZ, 0xc0, !PT ;  /* 0x0000000300027812 */ /* 0x002fe200078ec0ff */
[----:B------:R-:W-:Y:S03]  /*01b0*/  BSSY.RECONVERGENT B1, `(.L_x_2) ;  /* 0x00000c6000017945 */ /* 0x000fe60003800200 */
[----:B------:R-:W-:-:S04]  /*01c0*/  ISETP.NE.U32.AND P0, PT, R2, RZ, PT ;  /* 0x000000ff0200720c */ /* 0x000fc80003f05070 */
[----:B------:R-:W-:-:S13]  /*01d0*/  ISETP.NE.AND.EX P0, PT, RZ, RZ, PT, P0 ;  /* 0x000000ffff00720c */ /* 0x000fda0003f05300 */
[----:B------:R-:W-:Y:S05]  /*01e0*/  @!P0 BRA `(.L_x_3) ;  /* 0x0000000c00088947 */ /* 0x000fea0003800000 */
[----:B0-----:R-:W0:Y:S01]  /*01f0*/  LDC.64 R8, c[0x4][RZ] ;  /* 0x01000000ff087b82 */ /* 0x001e220000000a00 */
[----:B------:R-:W-:Y:S02]  /*0200*/  IMAD.MOV.U32 R14, RZ, RZ, RZ ;  /* 0x000000ffff0e7224 */ /* 0x000fe400078e00ff */
[----:B0-----:R-:W-:-:S07]  /*0210*/  IMAD.WIDE.U32 R8, R12, 0xc80, R8 ;  /* 0x00000c800c087825 */ /* 0x001fce00078e0008 */
.L_x_6:
[----:B-1----:R-:W-:Y:S01]  /*0220*/  IMAD.MOV.U32 R15, RZ, RZ, RZ ;  /* 0x000000ffff0f7224 */ /* 0x002fe200078e00ff */
[----:B------:R-:W-:Y:S01]  /*0230*/  CS2R R2, SRZ ;  /* 0x0000000000027805 */ /* 0x000fe2000001ff00 */
[----:B------:R-:W-:Y:S01]  /*0240*/  IMAD.MOV.U32 R17, RZ, RZ, RZ ;  /* 0x000000ffff117224 */ /* 0x000fe200078e00ff */
[----:B------:R-:W-:-:S07]  /*0250*/  CS2R R4, SRZ ;  /* 0x0000000000047805 */ /* 0x000fce000001ff00 */
.L_x_5:
[----:B------:R-:W-:-:S05]  /*0260*/  IMAD.WIDE.U32 R10, R17, 0x4, R6 ;  /* 0x00000004110a7825 */ /* 0x000fca00078e0006 */
[----:B------:R0:W5:Y:S01]  /*0270*/  LDG.E R16, desc[UR4][R10.64+0x4] ;  /* 0x000004040a107981 */ /* 0x000162000c1e1900 */
[----:B------:R-:W-:-:S07]  /*0280*/  IMAD.MOV.U32 R19, RZ, RZ, RZ ;  /* 0x000000ffff137224 */ /* 0x000fce00078e00ff */
.L_x_4:
[----:B-----5:R-:W-:Y:S01]  /*0290*/  SHF.R.U32.HI R24, RZ, R19, R16 ;  /* 0x00000013ff187219 */ /* 0x020fe20000011610 */
[----:B0-----:R-:W-:-:S03]  /*02a0*/  IMAD.SHL.U32 R10, R17, 0x20, RZ ;  /* 0x00000020110a7824 */ /* 0x001fc600078e00ff */
[----:B------:R-:W-:Y:S01]  /*02b0*/  LOP3.LUT R11, R24, 0x1, RZ, 0xc0, !PT ;  /* 0x00000001180b7812 */ /* 0x000fe200078ec0ff */
[----:B------:R-:W-:-:S03]  /*02c0*/  IMAD.IADD R10, R10, 0x1, R19 ;  /* 0x000000010a0a7824 */ /* 0x000fc600078e0213 */
[----:B------:R-:W-:Y:S01]  /*02d0*/  ISETP.NE.U32.AND P0, PT, R11, 0x1, PT ;  /* 0x000000010b00780c */ /* 0x000fe20003f05070 */
[----:B------:R-:W-:-:S03]  /*02e0*/  IMAD R11, R10, 0x5, RZ ;  /* 0x000000050a0b7824 */ /* 0x000fc600078e02ff */
[----:B------:R-:W-:Y:S01]  /*02f0*/  R2P PR, R24, 0x7e ;  /* 0x0000007e18007804 */ /* 0x000fe20000000000 */
[----:B------:R-:W-:-:S08]  /*0300*/  IMAD.WIDE.U32 R10, R11, 0x4, R8 ;  /* 0x000000040b0a7825 */ /* 0x000fd000078e0008 */
[----:B------:R-:W2:Y:S04]  /*0310*/  @!P0 LDG.E R18, desc[UR4][R10.64] ;  /* 0x000000040a128981 */ /* 0x000ea8000c1e1900 */
[----:B------:R-:W3:Y:S04]  /*0320*/  @!P0 LDG.E R20, desc[UR4][R10.64+0x10] ;  /* 0x000010040a148981 */ /* 0x000ee8000c1e1900 */
[----:B------:R-:W4:Y:S04]  /*0330*/  @P1 LDG.E R22, desc[UR4][R10.64+0x14] ;  /* 0x000014040a161981 */ /* 0x000f28000c1e1900 */
[----:B------:R-:W4:Y:S04]  /*0340*/  @P2 LDG.E R26, desc[UR4][R10.64+0x28] ;  /* 0x000028040a1a2981 */ /* 0x000f28000c1e1900 */
[----:B------:R-:W4:Y:S04]  /*0350*/  @!P0 LDG.E R21, desc[UR4][R10.64+0x4] ;  /* 0x000004040a158981 */ /* 0x000f28000c1e1900 */
[----:B------:R-:W4:Y:S04]  /*0360*/  @!P0 LDG.E R23, desc[UR4][R10.64+0xc] ;  /* 0x00000c040a178981 */ /* 0x000f28000c1e1900 */
[----:B------:R-:W4:Y:S04]  /*0370*/  @P1 LDG.E R25, desc[UR4][R10.64+0x18] ;  /* 0x000018040a191981 */ /* 0x000f28000c1e1900 */
[----:B------:R-:W4:Y:S04]  /*0380*/  @P3 LDG.E R28, desc[UR4][R10.64+0x3c] ;  /* 0x00003c040a1c3981 */ /* 0x000f28000c1e1900 */
[----:B------:R-:W4:Y:S01]  /*0390*/  @P6 LDG.E R27, desc[UR4][R10.64+0x7c] ;  /* 0x00007c040a1b6981 */ /* 0x000f22000c1e1900 */
[----:B--2---:R-:W-:-:S03]  /*03a0*/  @!P0 LOP3.LUT R15, R15, R18, RZ, 0x3c, !PT ;  /* 0x000000120f0f8212 */ /* 0x004fc600078e3cff */
[----:B------:R-:W2:Y:S01]  /*03b0*/  @!P0 LDG.E R18, desc[UR4][R10.64+0x8] ;  /* 0x000008040a128981 */ /* 0x000ea2000c1e1900 */
[----:B---3--:R-:W-:-:S03]  /*03c0*/  @!P0 LOP3.LUT R3, R3, R20, RZ, 0x3c, !PT ;  /* 0x0000001403038212 */ /* 0x008fc600078e3cff */
[----:B------:R-:W3:Y:S01]  /*03d0*/  @P1 LDG.E R20, desc[UR4][R10.64+0x24] ;  /* 0x000024040a141981 */ /* 0x000ee2000c1e1900 */
[----:B----4-:R-:W-:-:S03]  /*03e0*/  @P1 LOP3.LUT R15, R15, R22, RZ, 0x3c, !PT ;  /* 0x000000160f0f1212 */ /* 0x010fc600078e3cff */
[----:B------:R-:W4:Y:S01]  /*03f0*/  @P2 LDG.E R22, desc[UR4][R10.64+0x38] ;  /* 0x000038040a162981 */ /* 0x000f22000c1e1900 */
[----:B------:R-:W-:-:S03]  /*0400*/  @P2 LOP3.LUT R15, R15, R26, RZ, 0x3c, !PT ;  /* 0x0000001a0f0f2212 */ /* 0x000fc600078e3cff */
[----:B------:R-:W4:Y:S01]  /*0410*/  @P4 LDG.E R26, desc[UR4][R10.64+0x50] ;  /* 0x000050040a1a4981 */ /* 0x000f22000c1e1900 */
[----:B------:R-:W-:-:S03]  /*0420*/  @!P0 LOP3.LUT R4, R4, R21, RZ, 0x3c, !PT ;  /* 0x0000001504048212 */ /* 0x000fc600078e3cff */
[----:B------:R-:W4:Y:S01]  /*0430*/  @P1 LDG.E R21, desc[UR4][R10.64+0x20] ;  /* 0x000020040a151981 */ /* 0x000f22000c1e1900 */
[----:B------:R-:W-:-:S03]  /*0440*/  @!P0 LOP3.LUT R2, R2, R23, RZ, 0x3c, !PT ;  /* 0x0000001702028212 */ /* 0x000fc600078e3cff */
[----:B------:R-:W4:Y:S01]  /*0450*/  @P2 LDG.E R23, desc[UR4][R10.64+0x2c] ;  /* 0x00002c040a172981 */ /* 0x000f22000c1e1900 */
[----:B------:R-:W-:-:S03]  /*0460*/  @P1 LOP3.LUT R4, R4, R25, RZ, 0x3c, !PT ;  /* 0x0000001904041212 */ /* 0x000fc600078e3cff */
[----:B------:R-:W4:Y:S01]  /*0470*/  @P2 LDG.E R25, desc[UR4][R10.64+0x34] ;  /* 0x000034040a192981 */ /* 0x000f22000c1e1900 */
[----:B--2---:R-:W-:-:S03]  /*0480*/  @!P0 LOP3.LUT R5, R5, R18, RZ, 0x3c, !PT ;  /* 0x0000001205058212 */ /* 0x004fc600078e3cff */
[----:B------:R-:W2:Y:S01]  /*0490*/  @P1 LDG.E R18, desc[UR4][R10.64+0x1c] ;  /* 0x00001c040a121981 */ /* 0x000ea2000c1e1900 */
[----:B---3--:R-:W-:-:S03]  /*04a0*/  @P1 LOP3.LUT R3, R3, R20, RZ, 0x3c, !PT ;  /* 0x0000001403031212 */ /* 0x008fc600078e3cff */
[----:B------:R-:W3:Y:S01]  /*04b0*/  @P2 LDG.E R20, desc[UR4][R10.64+0x30] ;  /* 0x000030040a142981 */ /* 0x000ee2000c1e1900 */
[----:B----4-:R-:W-:-:S03]  /*04c0*/  @P2 LOP3.LUT R3, R3, R22, RZ, 0x3c, !PT ;  /* 0x0000001603032212 */ /* 0x010fc600078e3cff */
[----:B------:R-:W4:Y:S01]  /*04d0*/  @P3 LDG.E R22, desc[UR4][R10.64+0x4c] ;  /* 0x00004c040a163981 */ /* 0x000f22000c1e1900 */
[----:B------:R-:W-:-:S04]  /*04e0*/  @P3 LOP3.LUT R15, R15, R28, RZ, 0x3c, !PT ;  /* 0x0000001c0f0f3212 */ /* 0x000fc800078e3cff */
[----:B------:R-:W-:Y:S02]  /*04f0*/  @P4 LOP3.LUT R15, R15, R26, RZ, 0x3c, !PT ;  /* 0x0000001a0f0f4212 */ /* 0x000fe400078e3cff */
[----:B------:R-:W-:Y:S01]  /*0500*/  @P1 LOP3.LUT R2, R2, R21, RZ, 0x3c, !PT ;  /* 0x0000001502021212 */ /* 0x000fe200078e3cff */
[----:B------:R-:W4:Y:S04]  /*0510*/  @P5 LDG.E R26, desc[UR4][R10.64+0x64] ;  /* 0x000064040a1a5981 */ /* 0x000f28000c1e1900 */
[----:B------:R-:W4:Y:S01]  /*0520*/  @P3 LDG.E R21, desc[UR4][R10.64+0x40] ;  /* 0x000040040a153981 */ /* 0x000f22000c1e1900 */
[----:B------:R-:W-:Y:S02]  /*0530*/  @P2 LOP3.LUT R4, R4, R23, RZ, 0x3c, !PT ;  /* 0x0000001704042212 */ /* 0x000fe400078e3cff */
[----:B------:R-:W-:Y:S01]  /*0540*/  @P2 LOP3.LUT R2, R2, R25, RZ, 0x3c, !PT ;  /* 0x0000001902022212 */ /* 0x000fe200078e3cff */
[----:B------:R-:W4:Y:S04]  /*0550*/  @P3 LDG.E R23, desc[UR4][R10.64+0x48] ;  /* 0x000048040a173981 */ /* 0x000f28000c1e1900 */
[----:B------:R-:W4:Y:S01]  /*0560*/  @P4 LDG.E R25, desc[UR4][R10.64+0x54] ;  /* 0x000054040a194981 */ /* 0x000f22000c1e1900 */
[----:B--2---:R-:W-:-:S03]  /*0570*/  @P1 LOP3.LUT R5, R5, R18, RZ, 0x3c, !PT ;  /* 0x0000001205051212 */ /* 0x004fc600078e3cff */
[----:B------:R-:W2:Y:S01]  /*0580*/  @P3 LDG.E R18, desc[UR4][R10.64+0x44] ;  /* 0x000044040a123981 */ /* 0x000ea2000c1e1900 */
[----:B---3--:R-:W-:-:S03]  /*0590*/  @P2 LOP3.LUT R5, R5, R20, RZ, 0x3c, !PT ;  /* 0x0000001405052212 */ /* 0x008fc600078e3cff */
[----:B------:R-:W3:Y:S01]  /*05a0*/  @P4 LDG.E R20, desc[UR4][R10.64+0x58] ;  /* 0x000058040a144981 */ /* 0x000ee2000c1e1900 */
[----:B----4-:R-:W-:-:S03]  /*05b0*/  @P3 LOP3.LUT R3, R3, R22, RZ, 0x3c, !PT ;  /* 0x0000001603033212 */ /* 0x010fc600078e3cff */
[----:B------:R-:W4:Y:S01]  /*05c0*/  @P4 LDG.E R22, desc[UR4][R10.64+0x60] ;  /* 0x000060040a164981 */ /* 0x000f22000c1e1900 */
[----:B------:R-:W-:Y:S02]  /*05d0*/  LOP3.LUT P0, RZ, R24, 0x80, RZ, 0xc0, !PT ;  /* 0x0000008018ff7812 */ /* 0x000fe4000780c0ff */
[----:B------:R-:W-:Y:S02]  /*05e0*/  @P5 LOP3.LUT R15, R15, R26, RZ, 0x3c, !PT ;  /* 0x0000001a0f0f5212 */ /* 0x000fe400078e3cff */
[----:B------:R-:W4:Y:S01]  /*05f0*/  @P6 LDG.E R26, desc[UR4][R10.64+0x78] ;  /* 0x000078040a1a6981 */ /* 0x000f22000c1e1900 */
[----:B------:R-:W-:-:S03]  /*0600*/  @P3 LOP3.LUT R4, R4, R21, RZ, 0x3c, !PT ;  /* 0x0000001504043212 */ /* 0x000fc600078e3cff */
[----:B------:R-:W4:Y:S01]  /*0610*/  @P4 LDG.E R21, desc[UR4][R10.64+0x5c] ;  /* 0x00005c040a154981 */ /* 0x000f22000c1e1900 */
[----:B------:R-:W-:-:S03]  /*0620*/  @P3 LOP3.LUT R2, R2, R23, RZ, 0x3c, !PT ;  /* 0x0000001702023212 */ /* 0x000fc600078e3cff */
[----:B------:R-:W4:Y:S01]  /*0630*/  @P5 LDG.E R23, desc[UR4][R10.64+0x68] ;  /* 0x000068040a175981 */ /* 0x000f22000c1e1900 */
[----:B------:R-:W-:-:S03]  /*0640*/  @P4 LOP3.LUT R4, R4, R25, RZ, 0x3c, !PT ;  /* 0x0000001904044212 */ /* 0x000fc600078e3cff */
[----:B------:R-:W4:Y:S01]  /*0650*/  @P5 LDG.E R25, desc[UR4][R10.64+0x70] ;  /* 0x000070040a195981 */ /* 0x000f22000c1e1900 */
[----:B--2---:R-:W-:-:S03]  /*0660*/  @P3 LOP3.LUT R5, R5, R18, RZ, 0x3c, !PT ;  /* 0x0000001205053212 */ /* 0x004fc600078e3cff */
[----:B------:R-:W2:Y:S01]  /*0670*/  @P5 LDG.E R18, desc[UR4][R10.64+0x6c] ;  /* 0x00006c040a125981 */ /* 0x000ea2000c1e1900 */
[----:B---3--:R-:W-:-:S03]  /*0680*/  @P4 LOP3.LUT R5, R5, R20, RZ, 0x3c, !PT ;  /* 0x0000001405054212 */ /* 0x008fc600078e3cff */
[----:B------:R-:W3:Y:S01]  /*0690*/  @P5 LDG.E R20, desc[UR4][R10.64+0x74] ;  /* 0x000074040a145981 */ /* 0x000ee2000c1e1900 */
[----:B----4-:R-:W-:-:S03]  /*06a0*/  @P4 LOP3.LUT R3, R3, R22, RZ, 0x3c, !PT ;  /* 0x0000001603034212 */ /* 0x010fc600078e3cff */
[----:B------:R-:W4:Y:S01]  /*06b0*/  @P0 LDG.E R22, desc[UR4][R10.64+0x8c] ;  /* 0x00008c040a160981 */ /* 0x000f22000c1e1900 */
[----:B------:R-:W-:-:S03]  /*06c0*/  @P6 LOP3.LUT R15, R15, R26, RZ, 0x3c, !PT ;  /* 0x0000001a0f0f6212 */ /* 0x000fc600078e3cff */
        /* <DEDUP_REMOVED lines=13> */
[----:B------:R-:W-:Y:S02]  /*07a0*/  @P6 LOP3.LUT R4, R4, R27, RZ, 0x3c, !PT ;  /* 0x0000001b04046212 */ /* 0x000fe400078e3cff */
[----:B------:R-:W-:Y:S02]  /*07b0*/  @P6 LOP3.LUT R2, R2, R21, RZ, 0x3c, !PT ;  /* 0x0000001502026212 */ /* 0x000fe400078e3cff */
[----:B------:R-:W-:Y:S02]  /*07c0*/  @P0 LOP3.LUT R4, R4, R23, RZ, 0x3c, !PT ;  /* 0x0000001704040212 */ /* 0x000fe400078e3cff */
[----:B------:R-:W-:Y:S02]  /*07d0*/  @P0 LOP3.LUT R2, R2, R25, RZ, 0x3c, !PT ;  /* 0x0000001902020212 */ /* 0x000fe400078e3cff */
[----:B--2---:R-:W-:Y:S02]  /*07e0*/  @P6 LOP3.LUT R5, R5, R18, RZ, 0x3c, !PT ;  /* 0x0000001205056212 */ /* 0x004fe400078e3cff */
[----:B---3--:R-:W-:-:S02]  /*07f0*/  @P6 LOP3.LUT R3, R3, R20, RZ, 0x3c, !PT ;  /* 0x0000001403036212 */ /* 0x008fc400078e3cff */
[----:B----4-:R-:W-:Y:S02]  /*0800*/  @P0 LOP3.LUT R5, R5, R22, RZ, 0x3c, !PT ;  /* 0x0000001605050212 */ /* 0x010fe400078e3cff */
[----:B------:R-:W-:Y:S02]  /*0810*/  @P0 LOP3.LUT R3, R3, R26, RZ, 0x3c, !PT ;  /* 0x0000001a03030212 */ /* 0x000fe400078e3cff */
[----:B------:R-:W-:-:S13]  /*0820*/  R2P PR, R24.B1, 0x7f ;  /* 0x0000007f18007804 */ /* 0x000fda0000001000 */
[----:B------:R-:W2:Y:S04]  /*0830*/  @P0 LDG.E R18, desc[UR4][R10.64+0xa0] ;  /* 0x0000a0040a120981 */ /* 0x000ea8000c1e1900 */
[----:B------:R-:W3:Y:S04]  /*0840*/  @P1 LDG.E R22, desc[UR4][R10.64+0xb4] ;  /* 0x0000b4040a161981 */ /* 0x000ee8000c1e1900 */
[----:B------:R-:W4:Y:S04]  /*0850*/  @P2 LDG.E R26, desc[UR4][R10.64+0xc8] ;  /* 0x0000c8040a1a2981 */ /* 0x000f28000c1e1900 */
[----:B------:R-:W4:Y:S04]  /*0860*/  @P3 LDG.E R28, desc[UR4][R10.64+0xdc] ;  /* 0x0000dc040a1c3981 */ /* 0x000f28000c1e1900 */
[----:B------:R-:W4:Y:S04]  /*0870*/  @P0 LDG.E R23, desc[UR4][R10.64+0xa4] ;  /* 0x0000a4040a170981 */ /* 0x000f28000c1e1900 */
[----:B------:R-:W4:Y:S04]  /*0880*/  @P0 LDG.E R20, desc[UR4][R10.64+0xa8] ;  /* 0x0000a8040a140981 */ /* 0x000f28000c1e1900 */
[----:B------:R-:W4:Y:S04]  /*0890*/  @P4 LDG.E R25, desc[UR4][R10.64+0xf0] ;  /* 0x0000f0040a194981 */ /* 0x000f28000c1e1900 */
        /* <DEDUP_REMOVED lines=21> */
[----:B------:R-:W-:Y:S02]  /*09f0*/  LOP3.LUT P0, RZ, R24, 0x8000, RZ, 0xc0, !PT ;  /* 0x0000800018ff7812 */ /* 0x000fe4000780c0ff */
[----:B----4-:R-:W-:Y:S01]  /*0a00*/  @P5 LOP3.LUT R15, R15, R26, RZ, 0x3c, !PT ;  /* 0x0000001a0f0f5212 */ /* 0x010fe200078e3cff */
[----:B------:R-:W4:Y:S04]  /*0a10*/  @P3 LDG.E R24, desc[UR4][R10.64+0xe4] ;  /* 0x0000e4040a183981 */ /* 0x000f28000c1e1900 */
[----:B------:R-:W2:Y:S01]  /*0a20*/  @P6 LDG.E R26, desc[UR4][R10.64+0x118] ;  /* 0x000118040a1a6981 */ /* 0x000ea2000c1e1900 */
        /* <DEDUP_REMOVED lines=8> */
[----:B---3--:R-:W-:-:S03]  /*0ab0*/  @P2 LOP3.LUT R3, R3, R22, RZ, 0x3c, !PT ;  /* 0x0000001603032212 */ /* 0x008fc600078e3cff */
[----:B------:R-:W3:Y:S01]  /*0ac0*/  @P4 LDG.E R22, desc[UR4][R10.64+0x100] ;  /* 0x000100040a164981 */ /* 0x000ee2000c1e1900 */
[----:B--2---:R-:W-:-:S03]  /*0ad0*/  @P6 LOP3.LUT R15, R15, R26, RZ, 0x3c, !PT ;  /* 0x0000001a0f0f6212 */ /* 0x004fc600078e3cff */
[----:B------:R-:W2:Y:S01]  /*0ae0*/  @P0 LDG.E R26, desc[UR4][R10.64+0x12c] ;  /* 0x00012c040a1a0981 */ /* 0x000ea2000c1e1900 */
[----:B----4-:R-:W-:-:S03]  /*0af0*/  @P2 LOP3.LUT R2, R2, R23, RZ, 0x3c, !PT ;  /* 0x0000001702022212 */ /* 0x010fc600078e3cff */
[----:B------:R-:W4:Y:S01]  /*0b00*/  @P4 LDG.E R23, desc[UR4][R10.64+0xfc] ;  /* 0x0000fc040a174981 */ /* 0x000f22000c1e1900 */
[----:B------:R-:W-:-:S03]  /*0b10*/  @P2 LOP3.LUT R5, R5, R20, RZ, 0x3c, !PT ;  /* 0x0000001405052212 */ /* 0x000fc600078e3cff */
[----:B------:R-:W4:Y:S01]  /*0b20*/  @P4 LDG.E R20, desc[UR4][R10.64+0xf8] ;  /* 0x0000f8040a144981 */ /* 0x000f22000c1e1900 */
[----:B------:R-:W-:Y:S02]  /*0b30*/  @P3 LOP3.LUT R2, R2, R27, RZ, 0x3c, !PT ;  /* 0x0000001b02023212 */ /* 0x000fe400078e3cff */
[----:B------:R-:W-:Y:S01]  /*0b40*/  @P3 LOP3.LUT R4, R4, R25, RZ, 0x3c, !PT ;  /* 0x0000001904043212 */ /* 0x000fe200078e3cff */
[----:B------:R-:W4:Y:S01]  /*0b50*/  @P5 LDG.E R27, desc[UR4][R10.64+0x110] ;  /* 0x000110040a1b5981 */ /* 0x000f22000c1e1900 */
[----:B------:R-:W-:-:S03]  /*0b60*/  @P3 LOP3.LUT R5, R5, R24, RZ, 0x3c, !PT ;  /* 0x0000001805053212 */ /* 0x000fc600078e3cff */
[----:B------:R-:W4:Y:S04]  /*0b70*/  @P5 LDG.E R25, desc[UR4][R10.64+0x108] ;  /* 0x000108040a195981 */ /* 0x000f28000c1e1900 */
        /* <DEDUP_REMOVED lines=19> */
[----:B------:R-:W-:-:S05]  /*0cb0*/  VIADD R19, R19, 0x10 ;  /* 0x0000001013137836 */ /* 0x000fca0000000000 */
[----:B------:R-:W-:Y:S02]  /*0cc0*/  ISETP.NE.AND P1, PT, R19, 0x20, PT ;  /* 0x000000201300780c */ /* 0x000fe40003f25270 */
[----:B------:R-:W-:Y:S02]  /*0cd0*/  @P5 LOP3.LUT R3, R3, R18, RZ, 0x3c, !PT ;  /* 0x0000001203035212 */ /* 0x000fe400078e3cff */
[----:B------:R-:W-:Y:S02]  /*0ce0*/  @P6 LOP3.LUT R4, R4, R21, RZ, 0x3c, !PT ;  /* 0x0000001504046212 */ /* 0x000fe400078e3cff */
[----:B---3--:R-:W-:-:S04]  /*0cf0*/  @P6 LOP3.LUT R3, R3, R22, RZ, 0x3c, !PT ;  /* 0x0000001603036212 */ /* 0x008fc800078e3cff */
[----:B--2---:R-:W-:Y:S02]  /*0d00*/  @P0 LOP3.LUT R3, R3, R26, RZ, 0x3c, !PT ;  /* 0x0000001a03030212 */ /* 0x004fe400078e3cff */
[----:B----4-:R-:W-:Y:S02]  /*0d10*/  @P6 LOP3.LUT R2, R2, R23, RZ, 0x3c, !PT ;  /* 0x0000001702026212 */ /* 0x010fe400078e3cff */
[----:B------:R-:W-:Y:S02]  /*0d20*/  @P6 LOP3.LUT R5, R5, R20, RZ, 0x3c, !PT ;  /* 0x0000001405056212 */ /* 0x000fe400078e3cff */
[----:B------:R-:W-:Y:S02]  /*0d30*/  @P0 LOP3.LUT R2, R2, R27, RZ, 0x3c, !PT ;  /* 0x0000001b02020212 */ /* 0x000fe400078e3cff */
[----:B------:R-:W-:Y:S02]  /*0d40*/  @P0 LOP3.LUT R4, R4, R25, RZ, 0x3c, !PT ;  /* 0x0000001904040212 */ /* 0x000fe400078e3cff */
[----:B------:R-:W-:Y:S01]  /*0d50*/  @P0 LOP3.LUT R5, R5, R24, RZ, 0x3c, !PT ;  /* 0x0000001805050212 */ /* 0x000fe200078e3cff */
[----:B------:R-:W-:Y:S06]  /*0d60*/  @P1 BRA `(.L_x_4) ;  /* 0xfffffff400481947 */ /* 0x000fec000383ffff */
[----:B------:R-:W-:-:S05]  /*0d70*/  VIADD R17, R17, 0x1 ;  /* 0x0000000111117836 */ /* 0x000fca0000000000 */
[----:B------:R-:W-:-:S13]  /*0d80*/  ISETP.NE.AND P0, PT, R17, 0x5, PT ;  /* 0x000000051100780c */ /* 0x000fda0003f05270 */
[----:B------:R-:W-:Y:S05]  /*0d90*/  @P0 BRA `(.L_x_5) ;  /* 0xfffffff400300947 */ /* 0x000fea000383ffff */
[----:B------:R1:W-:Y:S01]  /*0da0*/  STG.E.64 desc[UR4][R6.64+0x8], R4 ;  /* 0x0000080406007986 */ /* 0x0003e2000c101b04 */
[----:B------:R-:W-:Y:S01]  /*0db0*/  VIADD R14, R14, 0x1 ;  /* 0x000000010e0e7836 */ /* 0x000fe20000000000 */
[----:B------:R-:W-:Y:S02]  /*0dc0*/  LOP3.LUT R11, R0, 0x3, RZ, 0xc0, !PT ;  /* 0x00000003000b7812 */ /* 0x000fe400078ec0ff */
[----:B------:R1:W-:Y:S02]  /*0dd0*/  STG.E.64 desc[UR4][R6.64+0x10], R2 ;  /* 0x0000100206007986 */ /* 0x0003e4000c101b04 */
[----:B------:R-:W-:Y:S02]  /*0de0*/  ISETP.GE.U32.AND P0, PT, R14, R11, PT ;  /* 0x0000000b0e00720c */ /* 0x000fe40003f06070 */
[----:B------:R1:W-:Y:S11]  /*0df0*/  STG.E desc[UR4][R6.64+0x4], R15 ;  /* 0x0000040f06007986 */ /* 0x0003f6000c101904 */
[----:B------:R-:W-:Y:S05]  /*0e00*/  @!P0 BRA `(.L_x_6) ;  /* 0xfffffff400048947 */ /* 0x000fea000383ffff */
.L_x_3:
[----:B------:R-:W-:Y:S05]  /*0e10*/  BSYNC.RECONVERGENT B1 ;  /* 0x0000000000017941 */ /* 0x000fea0003800200 */
.L_x_2:
[----:B------:R-:W-:Y:S01]  /*0e20*/  ISETP.GT.U32.AND P0, PT, R0, 0x3, PT ;  /* 0x000000030000780c */ /* 0x000fe20003f04070 */
[----:B------:R-:W-:Y:S01]  /*0e30*/  VIADD R12, R12, 0x1 ;  /* 0x000000010c0c7836 */ /* 0x000fe20000000000 */
[--C-:B------:R-:W-:Y:S02]  /*0e40*/  SHF.R.U64 R0, R0, 0x2, R13.reuse ;  /* 0x0000000200007819 */ /* 0x100fe4000000120d */
[----:B------:R-:W-:Y:S02]  /*0e50*/  ISETP.GT.U32.AND.EX P0, PT, R13, RZ, PT, P0 ;  /* 0x000000ff0d00720c */ /* 0x000fe40003f04100 */
[----:B------:R-:W-:-:S11]  /*0e60*/  SHF.R.U32.HI R13, RZ, 0x2, R13 ;  /* 0x00000002ff0d7819 */ /* 0x000fd6000001160d */
[----:B------:R-:W-:Y:S05]  /*0e70*/  @P0 BRA `(.L_x_7) ;  /* 0xfffffff000c80947 */ /* 0x000fea000383ffff */
.L_x_1:
[----:B------:R-:W-:Y:S05]  /*0e80*/  BSYNC.RECONVERGENT B0 ;  /* 0x0000000000007941 */ /* 0x000fea0003800200 */
.L_x_0:
[----:B------:R-:W-:Y:S04]  /*0e90*/  STG.E.64 desc[UR4][R6.64+0x18], RZ ;  /* 0x000018ff06007986 */ /* 0x000fe8000c101b04 */
[----:B------:R-:W-:Y:S04]  /*0ea0*/  STG.E desc[UR4][R6.64+0x20], RZ ;  /* 0x000020ff06007986 */ /* 0x000fe8000c101904 */
[----:B------:R-:W-:Y:S01]  /*0eb0*/  STG.E.64 desc[UR4][R6.64+0x28], RZ ;  /* 0x000028ff06007986 */ /* 0x000fe2000c101b04 */
[----:B------:R-:W-:Y:S05]  /*0ec0*/  EXIT ;  /* 0x000000000000794d */ /* 0x000fea0003800000 */
.L_x_8:
[----:B------:R-:W-:-:S00]  /*0ed0*/  BRA `(.L_x_8) ;  /* 0xfffffffc00fc7947 */ /* 0x000fc0000383ffff */
[----:B------:R-:W-:-:S00]  /*0ee0*/  NOP ;  /* 0x0000000000007918 */ /* 0x000fc00000000000 */
        /* <DEDUP_REMOVED lines=9> */
.L_x_89:


//--------------------- .text._Z34sparsePostBitfieldIndividualWeightPKjS0_jjjjS0_PKfPf --------------------------
	.section	.text._Z34sparsePostBitfieldIndividualWeightPKjS0_jjjjS0_PKfPf,"ax",@progbits
	.align	128
        .global         _Z34sparsePostBitfieldIndividualWeightPKjS0_jjjjS0_PKfPf
        .type           _Z34sparsePostBitfieldIndividualWeightPKjS0_jjjjS0_PKfPf,@function
        .size           _Z34sparsePostBitfieldIndividualWeightPKjS0_jjjjS0_PKfPf,(.L_x_90 - _Z34sparsePostBitfieldIndividualWeightPKjS0_jjjjS0_PKfPf)
        .other          _Z34sparsePostBitfieldIndividualWeightPKjS0_jjjjS0_PKfPf,@"STO_CUDA_ENTRY STV_DEFAULT"
_Z34sparsePostBitfieldIndividualWeightPKjS0_jjjjS0_PKfPf:
.text._Z34sparsePostBitfieldIndividualWeightPKjS0_jjjjS0_PKfPf:
[----:B------:R-:W0:Y:S08]  /*0000*/  LDC R1, c[0x0][0x37c] ;  /* 0x0000df00ff017b82 */ /* 0x000e300000000800 */
[----:B------:R-:W1:Y:S01]  /*0010*/  LDC R18, c[0x0][0x390] ;  /* 0x0000e400ff127b82 */ /* 0x000e620000000800 */
[----:B------:R-:W2:Y:S01]  /*0020*/  S2R R19, SR_TID.X ;  /* 0x0000000000137919 */ /* 0x000ea20000002100 */
[----:B------:R-:W3:Y:S06]  /*0030*/  LDCU.64 UR36, c[0x0][0x358] ;  /* 0x00006b00ff2477ac */ /* 0x000eec0008000a00 */
[----:B------:R-:W2:Y:S08]  /*0040*/  S2UR UR4, SR_CTAID.X ;  /* 0x00000000000479c3 */ /* 0x000eb00000002500 */
[----:B------:R-:W2:Y:S01]  /*0050*/  LDC R16, c[0x0][0x360] ;  /* 0x0000d800ff107b82 */ /* 0x000ea20000000800 */
[----:B-1----:R-:W-:-:S05]  /*0060*/  VIADD R18, R18, 0x1f ;  /* 0x0000001f12127836 */ /* 0x002fca0000000000 */
[----:B------:R-:W-:-:S04]  /*0070*/  SHF.R.U32.HI R17, RZ, 0x5, R18 ;  /* 0x00000005ff117819 */ /* 0x000fc80000011612 */
[----:B------:R-:W-:Y:S01]  /*0080*/  ISETP.NE.AND P0, PT, R17, 0x1, PT ;  /* 0x000000011100780c */ /* 0x000fe20003f05270 */
[----:B--2---:R-:W-:-:S12]  /*0090*/  IMAD R16, R16, UR4, R19 ;  /* 0x0000000410107c24 */ /* 0x004fd8000f8e0213 */
[----:B0--3--:R-:W-:Y:S05]  /*00a0*/  @!P0 BRA `(.L_x_9) ;  /* 0x0000000000408947 */ /* 0x009fea0003800000 */
[----:B------:R-:W-:Y:S01]  /*00b0*/  MOV R2, 0x58 ;  /* 0x0000005800027802 */ /* 0x000fe20000000f00 */
[----:B------:R-:W0:Y:S01]  /*00c0*/  LDCU.64 UR4, c[0x4][0x48] ;  /* 0x01000900ff0477ac */ /* 0x000e220008000a00 */
[----:B------:R-:W-:Y:S02]  /*00d0*/  HFMA2 R12, -RZ, RZ, 0, 5.9604644775390625e-08 ;  /* 0x00000001ff0c7431 */ /* 0x000fe400000001ff */
[----:B------:R-:W-:Y:S01]  /*00e0*/  IMAD.MOV.U32 R8, RZ, RZ, 0x12e ;  /* 0x0000012eff087424 */ /* 0x000fe200078e00ff */
[----:B------:R-:W1:Y:S01]  /*00f0*/  LDCU.64 UR6, c[0x4][0x50] ;  /* 0x01000a00ff0677ac */ /* 0x000e620008000a00 */
[----:B------:R-:W2:Y:S01]  /*0100*/  LDC.64 R2, c[0x4][R2] ;  /* 0x0100000002027b82 */ /* 0x000ea20000000a00 */
[----:B------:R-:W-:Y:S01]  /*0110*/  IMAD.MOV.U32 R13, RZ, RZ, RZ ;  /* 0x000000ffff0d7224 */ /* 0x000fe200078e00ff */
[----:B------:R-:W3:Y:S01]  /*0120*/  LDCU.64 UR8, c[0x4][0x40] ;  /* 0x01000800ff0877ac */ /* 0x000ee20008000a00 */
[----:B0-----:R-:W-:Y:S02]  /*0130*/  IMAD.U32 R4, RZ, RZ, UR4 ;  /* 0x00000004ff047e24 */ /* 0x001fe4000f8e00ff */
[----:B------:R-:W-:-:S02]  /*0140*/  IMAD.U32 R5, RZ, RZ, UR5 ;  /* 0x00000005ff057e24 */ /* 0x000fc4000f8e00ff */
[----:B-1----:R-:W-:Y:S01]  /*0150*/  IMAD.U32 R6, RZ, RZ, UR6 ;  /* 0x00000006ff067e24 */ /* 0x002fe2000f8e00ff */
[----:B------:R-:W-:Y:S01]  /*0160*/  MOV R7, UR7 ;  /* 0x0000000700077c02 */ /* 0x000fe20008000f00 */
[----:B---3--:R-:W-:Y:S02]  /*0170*/  IMAD.U32 R10, RZ, RZ, UR8 ;  /* 0x00000008ff0a7e24 */ /* 0x008fe4000f8e00ff */
[----:B------:R-:W-:-:S07]  /*0180*/  IMAD.U32 R11, RZ, RZ, UR9 ;  /* 0x00000009ff0b7e24 */ /* 0x000fce000f8e00ff */
[----:B------:R-:W-:-:S07]  /*0190*/  LEPC R20, `(.L_x_9) ;  /* 0x000000001014794e */ /* 0x000fce0000000000 */
[----:B--2---:R-:W-:Y:S05]  /*01a0*/  CALL.ABS.NOINC R2 ;  /* 0x0000000002007343 */ /* 0x004fea0003c00000 */
.L_x_9:
[----:B------:R-:W0:Y:S01]  /*01b0*/  S2R R6, SR_CTAID.Y ;  /* 0x0000000000067919 */ /* 0x000e220000002600 */
[----:B------:R-:W1:Y:S01]  /*01c0*/  LDC.64 R2, c[0x0][0x3a0] ;  /* 0x0000e800ff027b82 */ /* 0x000e620000000a00 */
[----:B0-----:R-:W-:-:S05]  /*01d0*/  IMAD.SHL.U32 R6, R6, 0x20, RZ ;  /* 0x0000002006067824 */ /* 0x001fca00078e00ff */
[----:B------:R-:W-:-:S05]  /*01e0*/  LOP3.LUT R0, R6, 0x1f, R19, 0xf8, !PT ;  /* 0x0000001f06007812 */ /* 0x000fca00078ef813 */
[----:B------:R-:W-:-:S04]  /*01f0*/  IMAD R5, R17, R0, RZ ;  /* 0x0000000011057224 */ /* 0x000fc800078e02ff */
[----:B-1----:R-:W-:-:S06]  /*0200*/  IMAD.WIDE.U32 R2, R5, 0x4, R2 ;  /* 0x0000000405027825 */ /* 0x002fcc00078e0002 */
[----:B------:R-:W2:Y:S01]  /*0210*/  LDG.E R2, desc[UR36][R2.64] ;  /* 0x0000002402027981 */ /* 0x000ea2000c1e1900 */
[----:B------:R-:W-:Y:S01]  /*0220*/  IMAD.MOV.U32 R0, RZ, RZ, 0x1 ;  /* 0x00000001ff007424 */ /* 0x000fe200078e00ff */
[----:B------:R-:W-:Y:S01]  /*0230*/  LOP3.LUT R19, R19, 0x1f, RZ, 0xc0, !PT ;  /* 0x0000001f13137812 */ /* 0x000fe200078ec0ff */
[----:B------:R-:W-:-:S03]  /*0240*/  UMOV UR4, 0xffffffff ;  /* 0xffffffff00047882 */ /* 0x000fc60000000000 */
[----:B------:R-:W-:Y:S02]  /*0250*/  SHF.L.U32 R13, R0, R19, RZ ;  /* 0x00000013000d7219 */ /* 0x000fe400000006ff */
[----:B--2---:R-:W-:-:S04]  /*0260*/  ISETP.NE.AND P0, PT, R2, RZ, PT ;  /* 0x000000ff0200720c */ /* 0x004fc80003f05270 */
[----:B------:R-:W-:Y:S01]  /*0270*/  SEL R13, R13, RZ, P0 ;  /* 0x000000ff0d0d7207 */ /* 0x000fe20000000000 */
[----:B------:R-:W-:Y:S08]  /*0280*/  BRA.DIV UR4, `(.L_x_10) ;  /* 0x00000006040c7947 */ /* 0x000ff0000b800000 */
[----:B------:R-:W0:Y:S02]  /*0290*/  SHFL.BFLY PT, R14, R13, 0x1, 0x1f ;  /* 0x0c201f000d0e7f89 */ /* 0x000e2400000e0000 */
[----:B0-----:R-:W-:-:S05]  /*02a0*/  LOP3.LUT R0, R13, R14, RZ, 0xfc, !PT ;  /* 0x0000000e0d007212 */ /* 0x001fca00078efcff */
[----:B------:R-:W0:Y:S02]  /*02b0*/  SHFL.BFLY PT, R14, R0, 0x2, 0x1f ;  /* 0x0c401f00000e7f89 */ /* 0x000e2400000e0000 */
[----:B0-----:R-:W-:-:S05]  /*02c0*/  LOP3.LUT R2, R0, R14, RZ, 0xfc, !PT ;  /* 0x0000000e00027212 */ /* 0x001fca00078efcff */
[----:B------:R-:W0:Y:S02]  /*02d0*/  SHFL.BFLY PT, R14, R2, 0x4, 0x1f ;  /* 0x0c801f00020e7f89 */ /* 0x000e2400000e0000 */
[----:B0-----:R-:W-:-:S05]  /*02e0*/  LOP3.LUT R3, R2, R14, RZ, 0xfc, !PT ;  /* 0x0000000e02037212 */ /* 0x001fca00078efcff */
[----:B------:R-:W0:Y:S02]  /*02f0*/  SHFL.BFLY PT, R14, R3, 0x8, 0x1f ;  /* 0x0d001f00030e7f89 */ /* 0x000e2400000e0000 */
[----:B0-----:R-:W-:-:S05]  /*0300*/  LOP3.LUT R4, R3, R14, RZ, 0xfc, !PT ;  /* 0x0000000e03047212 */ /* 0x001fca00078efcff */
[----:B------:R0:W1:Y:S02]  /*0310*/  SHFL.BFLY PT, R14, R4, 0x10, 0x1f ;  /* 0x0e001f00040e7f89 */ /* 0x00006400000e0000 */
.L_x_23:
[----:B-1----:R-:W-:-:S04]  /*0320*/  LOP3.LUT P0, R0, R4, RZ, R14, 0xfa, !PT ;  /* 0x000000ff04007212 */ /* 0x002fc8000780fa0e */
[----:B------:R-:W-:-:S13]  /*0330*/  ISETP.LT.U32.OR P0, PT, R18, 0x20, !P0 ;  /* 0x000000201200780c */ /* 0x000fda0004701470 */
[----:B------:R-:W-:Y:S05]  /*0340*/  @P0 EXIT ;  /* 0x000000000000094d */ /* 0x000fea0003800000 */
[----:B------:R-:W-:-:S07]  /*0350*/  IADD3 R3, PT, PT, R6, 0x1f, RZ ;  /* 0x0000001f06037810 */ /* 0x000fce0007ffe0ff */
.L_x_17:
[----:B------:R-:W1:Y:S01]  /*0360*/  FLO.U32 R2, R0 ;  /* 0x0000000000027300 */ /* 0x000e6200000e0000 */
[----:B0-----:R-:W0:Y:S01]  /*0370*/  LDC.64 R4, c[0x0][0x380] ;  /* 0x0000e000ff047b82 */ /* 0x001e220000000a00 */
[----:B-1----:R-:W-:-:S05]  /*0380*/  IADD3 R2, PT, PT, -R2, 0x1f, RZ ;  /* 0x0000001f02027810 */ /* 0x002fca0007ffe1ff */
[----:B------:R-:W-:-:S04]  /*0390*/  IMAD.IADD R3, R3, 0x1, -R2 ;  /* 0x0000000103037824 */ /* 0x000fc800078e0a02 */
[----:B0-----:R-:W-:-:S06]  /*03a0*/  IMAD.WIDE.U32 R4, R3, 0x4, R4 ;  /* 0x0000000403047825 */ /* 0x001fcc00078e0004 */
[----:B--2---:R-:W2:Y:S01]  /*03b0*/  LDG.E R5, desc[UR36][R4.64] ;  /* 0x0000002404057981 */ /* 0x004ea2000c1e1900 */
[----:B------:R-:W-:Y:S01]  /*03c0*/  VIADD R7, R2, 0x1 ;  /* 0x0000000102077836 */ /* 0x000fe20000000000 */
[----:B------:R-:W-:Y:S04]  /*03d0*/  BSSY.RECONVERGENT B0, `(.L_x_11) ;  /* 0x0000029000007945 */ /* 0x000fe80003800200 */
[----:B------:R-:W-:Y:S02]  /*03e0*/  SHF.L.U32 R0, R0, R7, RZ ;  /* 0x0000000700007219 */ /* 0x000fe400000006ff */
[----:B--2---:R-:W-:-:S13]  /*03f0*/  ISETP.GE.U32.AND P0, PT, R16, R5, PT ;  /* 0x000000051000720c */ /* 0x004fda0003f06070 */
[----:B-----5:R-:W-:Y:S05]  /*0400*/  @P0 BRA `(.L_x_12) ;  /* 0x0000000000940947 */ /* 0x020fea0003800000 */
[----:B------:R-:W0:Y:S01]  /*0410*/  LDC.64 R4, c[0x0][0x388] ;  /* 0x0000e200ff047b82 */ /* 0x000e220000000a00 */
[----:B------:R-:W1:Y:S07]  /*0420*/  LDCU UR4, c[0x0][0x39c] ;  /* 0x00007380ff0477ac */ /* 0x000e6e0008000800 */
[----:B------:R-:W2:Y:S01]  /*0430*/  LDC.64 R6, c[0x0][0x3a8] ;  /* 0x0000ea00ff067b82 */ /* 0x000ea20000000a00 */
[----:B-1----:R-:W-:-:S04]  /*0440*/  IMAD R9, R3, UR4, R16 ;  /* 0x0000000403097c24 */ /* 0x002fc8000f8e0210 */
[----:B0-----:R-:W-:-:S05]  /*0450*/  IMAD.WIDE.U32 R4, R9, 0x4, R4 ;  /* 0x0000000409047825 */ /* 0x001fca00078e0004 */
[----:B------:R0:W5:Y:S01]  /*0460*/  LDG.E R14, desc[UR36][R4.64] ;  /* 0x00000024040e7981 */ /* 0x000162000c1e1900 */
[----:B--2---:R-:W-:-:S05]  /*0470*/  IMAD.WIDE.U32 R6, R9, 0x4, R6 ;  /* 0x0000000409067825 */ /* 0x004fca00078e0006 */
[----:B------:R0:W5:Y:S01]  /*0480*/  LDG.E R15, desc[UR36][R6.64] ;  /* 0x00000024060f7981 */ /* 0x000162000c1e1900 */
[----:B------:R-:W-:Y:S02]  /*0490*/  IMAD R19, R17, R3, RZ ;  /* 0x0000000311137224 */ /* 0x000fe400078e02ff */
[----:B------:R-:W-:-:S07]  /*04a0*/  IMAD.MOV.U32 R8, RZ, RZ, RZ ;  /* 0x000000ffff087224 */ /* 0x000fce00078e00ff */
.L_x_16:
[----:B0-----:R-:W0:Y:S01]  /*04b0*/  LDC.64 R4, c[0x0][0x3a0] ;  /* 0x0000e800ff047b82 */ /* 0x001e220000000a00 */
[----:B--2---:R-:W-:-:S05]  /*04c0*/  IADD3 R7, PT, PT, R19, R8, RZ ;  /* 0x0000000813077210 */ /* 0x004fca0007ffe0ff */
[----:B0-----:R-:W-:-:S05]  /*04d0*/  IMAD.WIDE.U32 R4, R7, 0x4, R4 ;  /* 0x0000000407047825 */ /* 0x001fca00078e0004 */
[----:B------:R-:W2:Y:S01]  /*04e0*/  LDG.E R6, desc[UR36][R4.64] ;  /* 0x0000002404067981 */ /* 0x000ea2000c1e1900 */
[----:B------:R-:W-:Y:S01]  /*04f0*/  BSSY.RECONVERGENT B1, `(.L_x_13) ;  /* 0x0000013000017945 */ /* 0x000fe20003800200 */
[----:B--2---:R-:W-:-:S13]  /*0500*/  ISETP.NE.AND P0, PT, R6, RZ, PT ;  /* 0x000000ff0600720c */ /* 0x004fda0003f05270 */
[----:B------:R-:W-:Y:S05]  /*0510*/  @!P0 BRA `(.L_x_14) ;  /* 0x0000000000408947 */ /* 0x000fea0003800000 */
[----:B------:R-:W0:Y:S01]  /*0520*/  LDC R13, c[0x0][0x398] ;  /* 0x0000e600ff0d7b82 */ /* 0x000e220000000800 */
[----:B------:R-:W-:Y:S01]  /*0530*/  IMAD.MOV.U32 R9, RZ, RZ, R6 ;  /* 0x000000ffff097224 */ /* 0x000fe200078e0006 */
[----:B------:R-:W-:-:S06]  /*0540*/  LEA R10, R8, 0x1f, 0x5 ;  /* 0x0000001f080a7811 */ /* 0x000fcc00078e28ff */
[----:B------:R-:W1:Y:S02]  /*0550*/  LDC.64 R4, c[0x0][0x3b0] ;  /* 0x0000ec00ff047b82 */ /* 0x000e640000000a00 */
.L_x_15:
[----:B--2---:R-:W2:Y:S02]  /*0560*/  FLO.U32 R6, R9 ;  /* 0x0000000900067300 */ /* 0x004ea400000e0000 */
[----:B--2---:R-:W-:-:S05]  /*0570*/  IADD3 R11, PT, PT, -R6, 0x1f, RZ ;  /* 0x0000001f060b7810 */ /* 0x004fca0007ffe1ff */
[----:B------:R-:W-:Y:S02]  /*0580*/  IMAD.IADD R12, R10, 0x1, -R11 ;  /* 0x000000010a0c7824 */ /* 0x000fe400078e0a0b */
[C---:B------:R-:W-:Y:S01]  /*0590*/  VIADD R10, R11.reuse, 0x1 ;  /* 0x000000010b0a7836 */ /* 0x040fe20000000000 */
[----:B------:R-:W-:Y:S01]  /*05a0*/  ISETP.NE.AND P1, PT, R11, 0x1f, PT ;  /* 0x0000001f0b00780c */ /* 0x000fe20003f25270 */
[----:B0----5:R-:W-:-:S03]  /*05b0*/  IMAD R7, R12, R13, R14 ;  /* 0x0000000d0c077224 */ /* 0x021fc600078e020e */
[----:B------:R-:W-:Y:S01]  /*05c0*/  SHF.L.U32 R9, R9, R10, RZ ;  /* 0x0000000a09097219 */ /* 0x000fe200000006ff */
[----:B-1----:R-:W-:-:S03]  /*05d0*/  IMAD.WIDE.U32 R6, R7, 0x4, R4 ;  /* 0x0000000407067825 */ /* 0x002fc600078e0004 */
[----:B------:R-:W-:Y:S02]  /*05e0*/  ISETP.NE.AND P0, PT, R9, RZ, PT ;  /* 0x000000ff0900720c */ /* 0x000fe40003f05270 */
[----:B------:R2:W-:Y:S01]  /*05f0*/  REDG.E.ADD.F32.FTZ.RN.STRONG.GPU desc[UR36][R6.64], R15 ;  /* 0x0000000f060079a6 */ /* 0x0005e2000c12f324 */
[----:B------:R-:W-:-:S10]  /*0600*/  IADD3 R10, PT, PT, R12, -0x1, RZ ;  /* 0xffffffff0c0a7810 */ /* 0x000fd40007ffe0ff */
[----:B------:R-:W-:Y:S05]  /*0610*/  @P0 BRA P1, `(.L_x_15) ;  /* 0xfffffffc00d00947 */ /* 0x000fea000083ffff */
.L_x_14:
[----:B------:R-:W-:Y:S05]  /*0620*/  BSYNC.RECONVERGENT B1 ;  /* 0x0000000000017941 */ /* 0x000fea0003800200 */
.L_x_13:
[----:B------:R-:W-:-:S05]  /*0630*/  VIADD R8, R8, 0x1 ;  /* 0x0000000108087836 */ /* 0x000fca0000000000 */
[----:B------:R-:W-:-:S13]  /*0640*/  ISETP.NE.AND P0, PT, R8, R17, PT ;  /* 0x000000110800720c */ /* 0x000fda0003f05270 */
[----:B------:R-:W-:Y:S05]  /*0650*/  @P0 BRA `(.L_x_16) ;  /* 0xfffffffc00940947 */ /* 0x000fea000383ffff */
.L_x_12:
[----:B------:R-:W-:Y:S05]  /*0660*/  BSYNC.RECONVERGENT B0 ;  /* 0x0000000000007941 */ /* 0x000fea0003800200 */
.L_x_11:
[----:B------:R-:W-:Y:S01]  /*0670*/  ISETP.NE.AND P1, PT, R2, 0x1f, PT ;  /* 0x0000001f0200780c */ /* 0x000fe20003f25270 */
[----:B------:R-:W-:Y:S01]  /*0680*/  VIADD R3, R3, 0xffffffff ;  /* 0xffffffff03037836 */ /* 0x000fe20000000000 */
[----:B------:R-:W-:-:S13]  /*0690*/  ISETP.NE.AND P0, PT, R0, RZ, PT ;  /* 0x000000ff0000720c */ /* 0x000fda0003f05270 */
[----:B------:R-:W-:Y:S05]  /*06a0*/  @P0 BRA P1, `(.L_x_17) ;  /* 0xfffffffc002c0947 */ /* 0x000fea000083ffff */
[----:B------:R-:W-:Y:S05]  /*06b0*/  EXIT ;  /* 0x000000000000794d */ /* 0x000fea0003800000 */
.L_x_10:
[----:B------:R-:W-:Y:S02]  /*06c0*/  HFMA2 R11, -RZ, RZ, 0, 1.847743988037109375e-06 ;  /* 0x0000001fff0b7431 */ /* 0x000fe400000001ff */
[----:B------:R-:W-:Y:S02]  /*06d0*/  IMAD.MOV.U32 R12, RZ, RZ, 0x1 ;  /* 0x00000001ff0c7424 */ /* 0x000fe400078e00ff */
[----:B------:R-:W-:-:S07]  /*06e0*/  IMAD.MOV.U32 R15, RZ, RZ, -0x1 ;  /* 0xffffffffff0f7424 */ /* 0x000fce00078e00ff */
[----:B------:R-:W-:Y:S05]  /*06f0*/  WARPSYNC.COLLECTIVE R15, `(.L_x_18) ;  /* 0x000000000f087348 */ /* 0x000fea0003c00000 */
[----:B------:R0:W1:Y:S02]  /*0700*/  SHFL.BFLY P6, R14, R13, R12, R11 ;  /* 0x0c00000c0d0e7389 */ /* 0x00006400000c000b */
[----:B01----:R-:W-:Y:S05]  /*0710*/  ENDCOLLECTIVE ;  /* 0x000000000000791b */ /* 0x003fea0003800000 */
.L_x_18:
[----:B------:R-:W-:Y:S01]  /*0720*/  IMAD.MOV.U32 R12, RZ, RZ, 0x2 ;  /* 0x00000002ff0c7424 */ /* 0x000fe200078e00ff */
[----:B------:R-:W-:-:S05]  /*0730*/  LOP3.LUT R0, R13, R14, RZ, 0xfc, !PT ;  /* 0x0000000e0d007212 */ /* 0x000fca00078efcff */
[----:B------:R-:W-:-:S07]  /*0740*/  IMAD.MOV.U32 R13, RZ, RZ, R0 ;  /* 0x000000ffff0d7224 */ /* 0x000fce00078e0000 */
[----:B------:R-:W-:Y:S05]  /*0750*/  WARPSYNC.COLLECTIVE R15, `(.L_x_19) ;  /* 0x000000000f087348 */ /* 0x000fea0003c00000 */
[----:B------:R0:W1:Y:S02]  /*0760*/  SHFL.BFLY P6, R14, R13, R12, R11 ;  /* 0x0c00000c0d0e7389 */ /* 0x00006400000c000b */
[----:B01----:R-:W-:Y:S05]  /*0770*/  ENDCOLLECTIVE ;  /* 0x000000000000791b */ /* 0x003fea0003800000 */
.L_x_19:
[----:B------:R-:W-:Y:S01]  /*0780*/  IMAD.MOV.U32 R12, RZ, RZ, 0x4 ;  /* 0x00000004ff0c7424 */ /* 0x000fe200078e00ff */
[----:B------:R-:W-:-:S04]  /*0790*/  LOP3.LUT R2, R0, R14, RZ, 0xfc, !PT ;  /* 0x0000000e00027212 */ /* 0x000fc800078efcff */
[----:B------:R-:W-:-:S07]  /*07a0*/  MOV R13, R2 ;  /* 0x00000002000d7202 */ /* 0x000fce0000000f00 */
[----:B------:R-:W-:Y:S05]  /*07b0*/  WARPSYNC.COLLECTIVE R15, `(.L_x_20) ;  /* 0x000000000f087348 */ /* 0x000fea0003c00000 */
[----:B------:R0:W1:Y:S02]  /*07c0*/  SHFL.BFLY P6, R14, R13, R12, R11 ;  /* 0x0c00000c0d0e7389 */ /* 0x00006400000c000b */
[----:B01----:R-:W-:Y:S05]  /*07d0*/  ENDCOLLECTIVE ;  /* 0x000000000000791b */ /* 0x003fea0003800000 */
.L_x_20:
[----:B------:R-:W-:Y:S01]  /*07e0*/  IMAD.MOV.U32 R12, RZ, RZ, 0x8 ;  /* 0x00000008ff0c7424 */ /* 0x000fe200078e00ff */
[----:B------:R-:W-:-:S05]  /*07f0*/  LOP3.LUT R3, R2, R14, RZ, 0xfc, !PT ;  /* 0x0000000e02037212 */ /* 0x000fca00078efcff */
[----:B------:R-:W-:-:S07]  /*0800*/  IMAD.MOV.U32 R13, RZ, RZ, R3 ;  /* 0x000000ffff0d7224 */ /* 0x000fce00078e0003 */
[----:B------:R-:W-:Y:S05]  /*0810*/  WARPSYNC.COLLECTIVE R15, `(.L_x_21) ;  /* 0x000000000f087348 */ /* 0x000fea0003c00000 */
[----:B------:R0:W1:Y:S02]  /*0820*/  SHFL.BFLY P6, R14, R13, R12, R11 ;  /* 0x0c00000c0d0e7389 */ /* 0x00006400000c000b */
[----:B01----:R-:W-:Y:S05]  /*0830*/  ENDCOLLECTIVE ;  /* 0x000000000000791b */ /* 0x003fea0003800000 */
.L_x_21:
[----:B------:R-:W-:Y:S01]  /*0840*/  IMAD.MOV.U32 R12, RZ, RZ, 0x10 ;  /* 0x00000010ff0c7424 */ /* 0x000fe200078e00ff */
[----:B------:R-:W-:-:S04]  /*0850*/  LOP3.LUT R4, R3, R14, RZ, 0xfc, !PT ;  /* 0x0000000e03047212 */ /* 0x000fc800078efcff */
[----:B------:R-:W-:-:S07]  /*0860*/  MOV R13, R4 ;  /* 0x00000004000d7202 */ /* 0x000fce0000000f00 */
[----:B------:R-:W-:Y:S05]  /*0870*/  WARPSYNC.COLLECTIVE R15, `(.L_x_22) ;  /* 0x000000000f087348 */ /* 0x000fea0003c00000 */
[----:B------:R0:W1:Y:S02]  /*0880*/  SHFL.BFLY P6, R14, R13, R12, R11 ;  /* 0x0c00000c0d0e7389 */ /* 0x00006400000c000b */
[----:B01----:R-:W-:Y:S05]  /*0890*/  ENDCOLLECTIVE ;  /* 0x000000000000791b */ /* 0x003fea0003800000 */
.L_x_22:
[----:B------:R-:W-:Y:S05]  /*08a0*/  BRA `(.L_x_23) ;  /* 0xfffffff8009c7947 */ /* 0x000fea000383ffff */
.L_x_24:
        /* <DEDUP_REMOVED lines=13> */
.L_x_90:


//--------------------- .text._Z26sparsePostIndividualWeightPKjS0_jjjS0_S0_PKfPf --------------------------
	.section	.text._Z26sparsePostIndividualWeightPKjS0_jjjS0_S0_PKfPf,"ax",@progbits
	.align	128
        .global         _Z26sparsePostIndividualWeightPKjS0_jjjS0_S0_PKfPf
        .type           _Z26sparsePostIndividualWeightPKjS0_jjjS0_S0_PKfPf,@function
        .size           _Z26sparsePostIndividualWeightPKjS0_jjjS0_S0_PKfPf,(.L_x_91 - _Z26sparsePostIndividualWeightPKjS0_jjjS0_S0_PKfPf)
        .other          _Z26sparsePostIndividualWeightPKjS0_jjjS0_S0_PKfPf,@"STO_CUDA_ENTRY STV_DEFAULT"
_Z26sparsePostIndividualWeightPKjS0_jjjS0_S0_PKfPf:
.text._Z26sparsePostIndividualWeightPKjS0_jjjS0_S0_PKfPf:
[----:B------:R-:W-:Y:S01]  /*0000*/  LDC R1, c[0x0][0x37c] ;  /* 0x0000df00ff017b82 */ /* 0x000fe20000000800 */
[----:B------:R-:W0:Y:S07]  /*0010*/  S2R R0, SR_CTAID.Y ;  /* 0x0000000000007919 */ /* 0x000e2e0000002600 */
[----:B------:R-:W0:Y:S01]  /*0020*/  LDC.64 R4, c[0x0][0x3a0] ;  /* 0x0000e800ff047b82 */ /* 0x000e220000000a00 */
[----:B------:R-:W1:Y:S01]  /*0030*/  LDCU.64 UR8, c[0x0][0x358] ;  /* 0x00006b00ff0877ac */ /* 0x000e620008000a00 */
[----:B0-----:R-:W-:-:S05]  /*0040*/  IMAD.WIDE.U32 R4, R0, 0x4, R4 ;  /* 0x0000000400047825 */ /* 0x001fca00078e0004 */
[----:B-1----:R-:W2:Y:S01]  /*0050*/  LDG.E R3, desc[UR8][R4.64] ;  /* 0x0000000804037981 */ /* 0x002ea2000c1e1900 */
[----:B------:R-:W2:Y:S02]  /*0060*/  LDC R2, c[0x0][0x360] ;  /* 0x0000d800ff027b82 */ /* 0x000ea40000000800 */
[----:B--2---:R-:W-:-:S04]  /*0070*/  IADD3 R7, PT, PT, R2, -0x1, R3 ;  /* 0xffffffff02077810 */ /* 0x004fc80007ffe003 */
[----:B------:R-:W-:-:S13]  /*0080*/  ISETP.GT.U32.AND P0, PT, R2, R7, PT ;  /* 0x000000070200720c */ /* 0x000fda0003f04070 */
[----:B------:R-:W-:Y:S05]  /*0090*/  @P0 EXIT ;  /* 0x000000000000094d */ /* 0x000fea0003800000 */
[----:B------:R-:W0:Y:S01]  /*00a0*/  I2F.U32.RP R6, R2 ;  /* 0x0000000200067306 */ /* 0x000e220000209000 */
[----:B------:R-:W-:Y:S01]  /*00b0*/  IADD3 R3, PT, PT, R3, -0x1, RZ ;  /* 0xffffffff03037810 */ /* 0x000fe20007ffe0ff */
[----:B------:R-:W1:Y:S01]  /*00c0*/  S2UR UR4, SR_CTAID.X ;  /* 0x00000000000479c3 */ /* 0x000e620000002500 */
[----:B------:R-:W2:Y:S05]  /*00d0*/  LDCU UR5, c[0x0][0x390] ;  /* 0x00007200ff0577ac */ /* 0x000eaa0008000800 */
[----:B0-----:R-:W0:Y:S02]  /*00e0*/  MUFU.RCP R6, R6 ;  /* 0x0000000600067308 */ /* 0x001e240000001000 */
[----:B0-----:R-:W-:-:S06]  /*00f0*/  IADD3 R4, PT, PT, R6, 0xffffffe, RZ ;  /* 0x0ffffffe06047810 */ /* 0x001fcc0007ffe0ff */
[----:B------:R0:W3:Y:S02]  /*0100*/  F2I.FTZ.U32.TRUNC.NTZ R5, R4 ;  /* 0x0000000400057305 */ /* 0x0000e4000021f000 */
[----:B0-----:R-:W-:Y:S01]  /*0110*/  HFMA2 R4, -RZ, RZ, 0, 0 ;  /* 0x00000000ff047431 */ /* 0x001fe200000001ff */
[----:B---3--:R-:W-:-:S05]  /*0120*/  IADD3 R9, PT, PT, RZ, -R5, RZ ;  /* 0x80000005ff097210 */ /* 0x008fca0007ffe0ff */
[----:B------:R-:W-:-:S04]  /*0130*/  IMAD R9, R9, R2, RZ ;  /* 0x0000000209097224 */ /* 0x000fc800078e02ff */
[----:B------:R-:W-:Y:S01]  /*0140*/  IMAD.HI.U32 R8, R5, R9, R4 ;  /* 0x0000000905087227 */ /* 0x000fe200078e0004 */
[----:B------:R-:W-:Y:S01]  /*0150*/  MOV R4, 0x400 ;  /* 0x0000040000047802 */ /* 0x000fe20000000f00 */
[----:B------:R-:W0:Y:S04]  /*0160*/  S2R R9, SR_CgaCtaId ;  /* 0x0000000000097919 */ /* 0x000e280000008800 */
[----:B------:R-:W-:-:S04]  /*0170*/  IMAD.HI.U32 R5, R8, R7, RZ ;  /* 0x0000000708057227 */ /* 0x000fc800078e00ff */
[----:B------:R-:W-:Y:S01]  /*0180*/  IMAD.HI.U32 R8, R8, R3, RZ ;  /* 0x0000000308087227 */ /* 0x000fe200078e00ff */
[----:B------:R-:W-:-:S04]  /*0190*/  IADD3 R6, PT, PT, -R5, RZ, RZ ;  /* 0x000000ff05067210 */ /* 0x000fc80007ffe1ff */
[----:B------:R-:W-:Y:S01]  /*01a0*/  IADD3 R8, PT, PT, -R8, RZ, RZ ;  /* 0x000000ff08087210 */ /* 0x000fe20007ffe1ff */
[----:B------:R-:W-:Y:S01]  /*01b0*/  IMAD R7, R2, R6, R7 ;  /* 0x0000000602077224 */ /* 0x000fe200078e0207 */
[----:B------:R-:W-:-:S03]  /*01c0*/  LOP3.LUT R6, RZ, R2, RZ, 0x33, !PT ;  /* 0x00000002ff067212 */ /* 0x000fc600078e33ff */
[----:B------:R-:W-:Y:S01]  /*01d0*/  IMAD R11, R2, R8, R3 ;  /* 0x00000008020b7224 */ /* 0x000fe200078e0203 */
[-C--:B------:R-:W-:Y:S01]  /*01e0*/  ISETP.GE.U32.AND P0, PT, R7, R2.reuse, PT ;  /* 0x000000020700720c */ /* 0x080fe20003f06070 */
[----:B------:R-:W1:Y:S03]  /*01f0*/  S2R R3, SR_TID.X ;  /* 0x0000000000037919 */ /* 0x000e660000002100 */
[----:B------:R-:W-:-:S09]  /*0200*/  ISETP.GE.U32.AND P1, PT, R11, R2, PT ;  /* 0x000000020b00720c */ /* 0x000fd20003f26070 */
[-C--:B------:R-:W-:Y:S02]  /*0210*/  @P0 IADD3 R7, PT, PT, R7, -R2.reuse, RZ ;  /* 0x8000000207070210 */ /* 0x080fe40007ffe0ff */
[----:B------:R-:W-:Y:S02]  /*0220*/  @P0 IADD3 R5, PT, PT, R5, 0x1, RZ ;  /* 0x0000000105050810 */ /* 0x000fe40007ffe0ff */
[-C--:B------:R-:W-:Y:S02]  /*0230*/  @P1 IADD3 R11, PT, PT, R11, -R2.reuse, RZ ;  /* 0x800000020b0b1210 */ /* 0x080fe40007ffe0ff */
[-C--:B------:R-:W-:Y:S02]  /*0240*/  ISETP.GE.U32.AND P1, PT, R7, R2.reuse, PT ;  /* 0x000000020700720c */ /* 0x080fe40003f26070 */
[----:B------:R-:W-:Y:S02]  /*0250*/  ISETP.GE.U32.AND P2, PT, R11, R2, PT ;  /* 0x000000020b00720c */ /* 0x000fe40003f46070 */
[----:B------:R-:W-:-:S02]  /*0260*/  ISETP.NE.U32.AND P0, PT, R2, RZ, PT ;  /* 0x000000ff0200720c */ /* 0x000fc40003f05070 */
[----:B0-----:R-:W-:-:S07]  /*0270*/  LEA R7, R9, R4, 0x18 ;  /* 0x0000000409077211 */ /* 0x001fce00078ec0ff */
[----:B------:R-:W-:Y:S01]  /*0280*/  @P1 IADD3 R5, PT, PT, R5, 0x1, RZ ;  /* 0x0000000105051810 */ /* 0x000fe20007ffe0ff */
[--C-:B-1----:R-:W-:Y:S01]  /*0290*/  IMAD R4, R2, UR4, R3.reuse ;  /* 0x0000000402047c24 */ /* 0x102fe2000f8e0203 */
[----:B------:R-:W-:Y:S01]  /*02a0*/  @P2 IADD3 R11, PT, PT, R11, -R2, RZ ;  /* 0x800000020b0b2210 */ /* 0x000fe20007ffe0ff */
[----:B------:R-:W-:Y:S01]  /*02b0*/  UMOV UR4, URZ ;  /* 0x000000ff00047c82 */ /* 0x000fe20008000000 */
[----:B------:R-:W-:Y:S01]  /*02c0*/  SEL R9, R6, R5, !P0 ;  /* 0x0000000506097207 */ /* 0x000fe20004000000 */
[----:B--2---:R-:W-:Y:S01]  /*02d0*/  IMAD R5, R0, UR5, R3 ;  /* 0x0000000500057c24 */ /* 0x004fe2000f8e0203 */
[----:B------:R-:W-:Y:S02]  /*02e0*/  SEL R11, R6, R11, !P0 ;  /* 0x0000000b060b7207 */ /* 0x000fe40004000000 */
[----:B------:R-:W-:Y:S02]  /*02f0*/  LEA R6, R2, R7, 0x2 ;  /* 0x0000000702067211 */ /* 0x000fe400078e10ff */
[----:B------:R-:W-:-:S02]  /*0300*/  IADD3 R8, PT, PT, R9, -0x1, RZ ;  /* 0xffffffff09087810 */ /* 0x000fc40007ffe0ff */
[----:B------:R-:W-:Y:S02]  /*0310*/  IADD3 R7, PT, PT, R11, 0x1, RZ ;  /* 0x000000010b077810 */ /* 0x000fe40007ffe0ff */
[----:B------:R-:W-:-:S07]  /*0320*/  VIMNMX.U32 R9, PT, PT, R9, 0x1, !PT ;  /* 0x0000000109097848 */ /* 0x000fce0007fe0000 */
.L_x_61:
[----:B------:R-:W-:Y:S01]  /*0330*/  BAR.SYNC.DEFER_BLOCKING 0x0 ;  /* 0x0000000000007b1d */ /* 0x000fe20000010000 */
[----:B------:R-:W-:Y:S02]  /*0340*/  ISETP.NE.AND P0, PT, R8, UR4, PT ;  /* 0x0000000408007c0c */ /* 0x000fe4000bf05270 */
[----:B0-----:R-:W-:-:S03]  /*0350*/  MOV R10, R2 ;  /* 0x00000002000a7202 */ /* 0x001fc60000000f00 */
[----:B------:R-:W-:Y:S08]  /*0360*/  BSSY.RECONVERGENT B0, `(.L_x_25) ;  /* 0x0000012000007945 */ /* 0x000ff00003800200 */
[----:B------:R-:W-:-:S04]  /*0370*/  @!P0 MOV R10, R7 ;  /* 0x00000007000a8202 */ /* 0x000fc80000000f00 */
[----:B------:R-:W-:-:S13]  /*0380*/  ISETP.GE.U32.AND P0, PT, R3, R10, PT ;  /* 0x0000000a0300720c */ /* 0x000fda0003f06070 */
[----:B-1234-:R-:W-:Y:S05]  /*0390*/  @P0 BRA `(.L_x_26) ;  /* 0x0000000000380947 */ /* 0x01efea0003800000 */
[----:B------:R-:W0:Y:S01]  /*03a0*/  LDC.64 R12, c[0x0][0x3a8] ;  /* 0x0000ea00ff0c7b82 */ /* 0x000e220000000a00 */
[----:B------:R-:W-:-:S07]  /*03b0*/  IMAD R11, R2, UR4, R5 ;  /* 0x00000004020b7c24 */ /* 0x000fce000f8e0205 */
[----:B------:R-:W1:Y:S01]  /*03c0*/  LDC.64 R14, c[0x0][0x380] ;  /* 0x0000e000ff0e7b82 */ /* 0x000e620000000a00 */
[----:B0-----:R-:W-:-:S06]  /*03d0*/  IMAD.WIDE.U32 R12, R11, 0x4, R12 ;  /* 0x000000040b0c7825 */ /* 0x001fcc00078e000c */
[----:B------:R-:W1:Y:S01]  /*03e0*/  LDG.E R13, desc[UR8][R12.64] ;  /* 0x000000080c0d7981 */ /* 0x000e62000c1e1900 */
[----:B------:R-:W0:Y:S01]  /*03f0*/  S2UR UR6, SR_CgaCtaId ;  /* 0x00000000000679c3 */ /* 0x000e220000008800 */
[----:B------:R-:W-:Y:S01]  /*0400*/  UMOV UR5, 0x400 ;  /* 0x0000040000057882 */ /* 0x000fe20000000000 */
[----:B-1----:R-:W-:-:S06]  /*0410*/  IMAD.WIDE.U32 R14, R13, 0x4, R14 ;  /* 0x000000040d0e7825 */ /* 0x002fcc00078e000e */
[----:B------:R-:W2:Y:S01]  /*0420*/  LDG.E R14, desc[UR8][R14.64] ;  /* 0x000000080e0e7981 */ /* 0x000ea2000c1e1900 */
[----:B0-----:R-:W-:Y:S01]  /*0430*/  ULEA UR5, UR6, UR5, 0x18 ;  /* 0x0000000506057291 */ /* 0x001fe2000f8ec0ff */
[----:B------:R-:W-:-:S05]  /*0440*/  LEA R11, R3, R6, 0x2 ;  /* 0x00000006030b7211 */ /* 0x000fca00078e10ff */
[----:B------:R-:W-:-:S05]  /*0450*/  LEA R16, R3, UR5, 0x2 ;  /* 0x0000000503107c11 */ /* 0x000fca000f8e10ff */
[----:B------:R0:W-:Y:S04]  /*0460*/  STS [R16], R13 ;  /* 0x0000000d10007388 */ /* 0x0001e80000000800 */
[----:B--2---:R0:W-:Y:S02]  /*0470*/  STS [R11], R14 ;  /* 0x0000000e0b007388 */ /* 0x0041e40000000800 */
.L_x_26:
[----:B------:R-:W-:Y:S05]  /*0480*/  BSYNC.RECONVERGENT B0 ;  /* 0x0000000000007941 */ /* 0x000fea0003800200 */
.L_x_25:
[----:B------:R-:W1:Y:S01]  /*0490*/  LDCU UR5, c[0x0][0x398] ;  /* 0x00007300ff0577ac */ /* 0x000e620008000800 */
[----:B------:R-:W-:Y:S01]  /*04a0*/  BSSY.RECONVERGENT B0, `(.L_x_27) ;  /* 0x000012b000007945 */ /* 0x000fe20003800200 */
[----:B------:R-:W2:Y:S01]  /*04b0*/  LDCU UR10, c[0x0][0x398] ;  /* 0x00007300ff0a77ac */ /* 0x000ea20008000800 */
[----:B------:R-:W3:Y:S01]  /*04c0*/  LDCU UR7, c[0x0][0x394] ;  /* 0x00007280ff0777ac */ /* 0x000ee20008000800 */
[----:B------:R-:W-:Y:S01]  /*04d0*/  BAR.SYNC.DEFER_BLOCKING 0x0 ;  /* 0x0000000000007b1d */ /* 0x000fe20000010000 */
[----:B-1----:R-:W-:-:S13]  /*04e0*/  ISETP.GE.U32.AND P0, PT, R4, UR5, PT ;  /* 0x0000000504007c0c */ /* 0x002fda000bf06070 */
[----:B--23--:R-:W-:Y:S05]  /*04f0*/  @P0 BRA `(.L_x_28) ;  /* 0x0000001000940947 */ /* 0x00cfea0003800000 */
[C---:B------:R-:W-:Y:S01]  /*0500*/  ISETP.GE.U32.AND P0, PT, R10.reuse, 0x8, PT ;  /* 0x000000080a00780c */ /* 0x040fe20003f06070 */
[----:B------:R-:W-:Y:S01]  /*0510*/  HFMA2 R24, -RZ, RZ, 0, 0 ;  /* 0x00000000ff187431 */ /* 0x000fe200000001ff */
[----:B0-----:R-:W-:-:S11]  /*0520*/  LOP3.LUT R11, R10, 0x7, RZ, 0xc0, !PT ;  /* 0x000000070a0b7812 */ /* 0x001fd600078ec0ff */
[----:B------:R-:W-:Y:S05]  /*0530*/  @!P0 BRA `(.L_x_29) ;  /* 0x0000000800048947 */ /* 0x000fea0003800000 */
[----:B------:R-:W0:Y:S01]  /*0540*/  S2UR UR6, SR_CgaCtaId ;  /* 0x00000000000679c3 */ /* 0x000e220000008800 */
[----:B------:R-:W-:Y:S01]  /*0550*/  UMOV UR5, 0x400 ;  /* 0x0000040000057882 */ /* 0x000fe20000000000 */
[----:B------:R-:W-:-:S04]  /*0560*/  LOP3.LUT R24, R10, 0xfffffff8, RZ, 0xc0, !PT ;  /* 0xfffffff80a187812 */ /* 0x000fc800078ec0ff */
[----:B------:R-:W-:Y:S02]  /*0570*/  IADD3 R25, PT, PT, -R24, RZ, RZ ;  /* 0x000000ff18197210 */ /* 0x000fe40007ffe1ff */
[----:B------:R-:W1:Y:S08]  /*0580*/  LDC.64 R12, c[0x0][0x388] ;  /* 0x0000e200ff0c7b82 */ /* 0x000e700000000a00 */
[----:B------:R-:W2:Y:S08]  /*0590*/  LDC.64 R14, c[0x0][0x3b0] ;  /* 0x0000ec00ff0e7b82 */ /* 0x000eb00000000a00 */
[----:B------:R-:W3:Y:S01]  /*05a0*/  LDC.64 R16, c[0x0][0x3b8] ;  /* 0x0000ee00ff107b82 */ /* 0x000ee20000000a00 */
[----:B0-----:R-:W-:-:S04]  /*05b0*/  ULEA UR5, UR6, UR5, 0x18 ;  /* 0x0000000506057291 */ /* 0x001fc8000f8ec0ff */
[----:B------:R-:W-:-:S06]  /*05c0*/  UIADD3 UR5, UPT, UPT, UR5, 0x1c, URZ ;  /* 0x0000001c05057890 */ /* 0x000fcc000fffe0ff */
[----:B------:R-:W-:-:S07]  /*05d0*/  MOV R27, UR5 ;  /* 0x00000005001b7c02 */ /* 0x000fce0008000f00 */
.L_x_46:
[----:B-1----:R-:W-:Y:S01]  /*05e0*/  LEA R22, R2, R27, 0x2 ;  /* 0x0000001b02167211 */ /* 0x002fe200078e10ff */
[----:B------:R-:W-:Y:S01]  /*05f0*/  BSSY.RECONVERGENT B1, `(.L_x_30) ;  /* 0x000001d000017945 */ /* 0x000fe20003800200 */
[----:B------:R-:W-:-:S03]  /*0600*/  IADD3 R25, PT, PT, R25, 0x8, RZ ;  /* 0x0000000819197810 */ /* 0x000fc60007ffe0ff */
[----:B0-234-:R-:W0:Y:S04]  /*0610*/  LDS R19, [R22+-0x1c] ;  /* 0xffffe40016137984 */ /* 0x01de280000000800 */
[----:B------:R-:W4:Y:S04]  /*0620*/  LDS R21, [R22+-0x18] ;  /* 0xffffe80016157984 */ /* 0x000f280000000800 */
[----:B------:R-:W5:Y:S04]  /*0630*/  LDS R23, [R22+-0x14] ;  /* 0xffffec0016177984 */ /* 0x000f680000000800 */
[----:B------:R-:W1:Y:S04]  /*0640*/  LDS R29, [R22+-0x8] ;  /* 0xfffff800161d7984 */ /* 0x000e680000000800 */
[----:B------:R-:W2:Y:S04]  /*0650*/  LDS R18, [R22+-0x4] ;  /* 0xfffffc0016127984 */ /* 0x000ea80000000800 */
[----:B------:R-:W3:Y:S01]  /*0660*/  LDS R20, [R22] ;  /* 0x0000000016147984 */ /* 0x000ee20000000800 */
[----:B0-----:R-:W-:-:S03]  /*0670*/  ISETP.GE.U32.AND P6, PT, R4, R19, PT ;  /* 0x000000130400720c */ /* 0x001fc60003fc6070 */
[----:B------:R-:W0:Y:S01]  /*0680*/  LDS R19, [R22+-0x10] ;  /* 0xfffff00016137984 */ /* 0x000e220000000800 */
[----:B----4-:R-:W-:-:S03]  /*0690*/  ISETP.GE.U32.AND P5, PT, R4, R21, PT ;  /* 0x000000150400720c */ /* 0x010fc60003fa6070 */
[----:B------:R-:W4:Y:S01]  /*06a0*/  LDS R21, [R22+-0xc] ;  /* 0xfffff40016157984 */ /* 0x000f220000000800 */
[----:B-----5:R-:W-:-:S04]  /*06b0*/  ISETP.GE.U32.AND P0, PT, R4, R23, PT ;  /* 0x000000170400720c */ /* 0x020fc80003f06070 */
[----:B------:R-:W-:Y:S02]  /*06c0*/  P2R R26, PR, RZ, 0x1 ;  /* 0x00000001ff1a7803 */ /* 0x000fe40000000000 */
[C---:B-1----:R-:W-:Y:S02]  /*06d0*/  ISETP.GE.U32.AND P2, PT, R4.reuse, R29, PT ;  /* 0x0000001d0400720c */ /* 0x042fe40003f46070 */
[C---:B--2---:R-:W-:Y:S02]  /*06e0*/  ISETP.GE.U32.AND P1, PT, R4.reuse, R18, PT ;  /* 0x000000120400720c */ /* 0x044fe40003f26070 */
[C---:B---3--:R-:W-:Y:S02]  /*06f0*/  ISETP.GE.U32.AND P0, PT, R4.reuse, R20, PT ;  /* 0x000000140400720c */ /* 0x048fe40003f06070 */
[C---:B0-----:R-:W-:Y:S02]  /*0700*/  ISETP.GE.U32.AND P4, PT, R4.reuse, R19, PT ;  /* 0x000000130400720c */ /* 0x041fe40003f86070 */
[----:B----4-:R-:W-:Y:S01]  /*0710*/  ISETP.GE.U32.AND P3, PT, R4, R21, PT ;  /* 0x000000150400720c */ /* 0x010fe20003f66070 */
[----:B------:R-:W-:-:S12]  /*0720*/  @P6 BRA `(.L_x_31) ;  /* 0x0000000000246947 */ /* 0x000fd80003800000 */
[----:B------:R-:W0:Y:S02]  /*0730*/  LDS R19, [R27+-0x1c] ;  /* 0xffffe4001b137984 */ /* 0x000e240000000800 */
[----:B0-----:R-:W-:-:S04]  /*0740*/  IMAD R19, R19, UR10, R4 ;  /* 0x0000000a13137c24 */ /* 0x001fc8000f8e0204 */
[----:B------:R-:W-:-:S06]  /*0750*/  IMAD.WIDE.U32 R22, R19, 0x4, R12 ;  /* 0x0000000413167825 */ /* 0x000fcc00078e000c */
[----:B------:R-:W2:Y:S01]  /*0760*/  LDG.E R23, desc[UR8][R22.64] ;  /* 0x0000000816177981 */ /* 0x000ea2000c1e1900 */
[----:B------:R-:W-:-:S06]  /*0770*/  IMAD.WIDE.U32 R18, R19, 0x4, R14 ;  /* 0x0000000413127825 */ /* 0x000fcc00078e000e */
[----:B------:R-:W3:Y:S01]  /*0780*/  LDG.E R19, desc[UR8][R18.64] ;  /* 0x0000000812137981 */ /* 0x000ee2000c1e1900 */
[----:B--2---:R-:W-:-:S04]  /*0790*/  IMAD R21, R0, UR7, R23 ;  /* 0x0000000700157c24 */ /* 0x004fc8000f8e0217 */
[----:B------:R-:W-:-:S05]  /*07a0*/  IMAD.WIDE.U32 R20, R21, 0x4, R16 ;  /* 0x0000000415147825 */ /* 0x000fca00078e0010 */
[----:B---3--:R0:W-:Y:S02]  /*07b0*/  REDG.E.ADD.F32.FTZ.RN.STRONG.GPU desc[UR8][R20.64], R19 ;  /* 0x00000013140079a6 */ /* 0x0081e4000c12f308 */
.L_x_31:
[----:B------:R-:W-:Y:S05]  /*07c0*/  BSYNC.RECONVERGENT B1 ;  /* 0x0000000000017941 */ /* 0x000fea0003800200 */
.L_x_30:
[----:B------:R-:W-:Y:S01]  /*07d0*/  BSSY.RECONVERGENT B1, `(.L_x_32) ;  /* 0x000000c000017945 */ /* 0x000fe20003800200 */
[----:B------:R-:W-:-:S03]  /*07e0*/  ISETP.NE.AND P6, PT, R25, RZ, PT ;  /* 0x000000ff1900720c */ /* 0x000fc60003fc5270 */
[----:B------:R-:W-:Y:S10]  /*07f0*/  @P5 BRA `(.L_x_33) ;  /* 0x0000000000245947 */ /* 0x000ff40003800000 */
[----:B0-----:R-:W0:Y:S02]  /*0800*/  LDS R19, [R27+-0x18] ;  /* 0xffffe8001b137984 */ /* 0x001e240000000800 */
        /* <DEDUP_REMOVED lines=8> */
.L_x_33:
[----:B------:R-:W-:Y:S05]  /*0890*/  BSYNC.RECONVERGENT B1 ;  /* 0x0000000000017941 */ /* 0x000fea0003800200 */
.L_x_32:
[----:B------:R-:W-:Y:S01]  /*08a0*/  ISETP.NE.AND P5, PT, R26, RZ, PT ;  /* 0x000000ff1a00720c */ /* 0x000fe20003fa5270 */
[----:B------:R-:W-:-:S12]  /*08b0*/  BSSY.RECONVERGENT B1, `(.L_x_34) ;  /* 0x000000b000017945 */ /* 0x000fd80003800200 */
[----:B------:R-:W-:Y:S05]  /*08c0*/  @P5 BRA `(.L_x_35) ;  /* 0x0000000000245947 */ /* 0x000fea0003800000 */
[----:B0-----:R-:W0:Y:S02]  /*08d0*/  LDS R19, [R27+-0x14] ;  /* 0xffffec001b137984 */ /* 0x001e240000000800 */
[----:B0-----:R-:W-:-:S04]  /*08e0*/  IMAD R19, R19, UR10, R4 ;  /* 0x0000000a13137c24 */ /* 0x001fc8000f8e0204 */
[----:B-1----:R-:W-:-:S06]  /*08f0*/  IMAD.WIDE.U32 R22, R19, 0x4, R12 ;  /* 0x0000000413167825 */ /* 0x002fcc00078e000c */
[----:B------:R-:W2:Y:S01]  /*0900*/  LDG.E R23, desc[UR8][R22.64] ;  /* 0x0000000816177981 */ /* 0x000ea2000c1e1900 */
[----:B------:R-:W-:-:S06]  /*0910*/  IMAD.WIDE.U32 R18, R19, 0x4, R14 ;  /* 0x0000000413127825 */ /* 0x000fcc00078e000e */
[----:B------:R-:W3:Y:S01]  /*0920*/  LDG.E R19, desc[UR8][R18.64] ;  /* 0x0000000812137981 */ /* 0x000ee2000c1e1900 */
[----:B--2---:R-:W-:-:S04]  /*0930*/  IMAD R21, R0, UR7, R23 ;  /* 0x0000000700157c24 */ /* 0x004fc8000f8e0217 */
[----:B------:R-:W-:-:S05]  /*0940*/  IMAD.WIDE.U32 R20, R21, 0x4, R16 ;  /* 0x0000000415147825 */ /* 0x000fca00078e0010 */
[----:B---3--:R2:W-:Y:S02]  /*0950*/  REDG.E.ADD.F32.FTZ.RN.STRONG.GPU desc[UR8][R20.64], R19 ;  /* 0x00000013140079a6 */ /* 0x0085e4000c12f308 */
.L_x_35:
[----:B------:R-:W-:Y:S05]  /*0960*/  BSYNC.RECONVERGENT B1 ;  /* 0x0000000000017941 */ /* 0x000fea0003800200 */
.L_x_34:
[----:B------:R-:W-:Y:S04]  /*0970*/  BSSY.RECONVERGENT B1, `(.L_x_36) ;  /* 0x000000b000017945 */ /* 0x000fe80003800200 */
[----:B------:R-:W-:Y:S05]  /*0980*/  @P4 BRA `(.L_x_37) ;  /* 0x0000000000244947 */ /* 0x000fea0003800000 */
[----:B0-2---:R-:W0:Y:S02]  /*0990*/  LDS R19, [R27+-0x10] ;  /* 0xfffff0001b137984 */ /* 0x005e240000000800 */
        /* <DEDUP_REMOVED lines=8> */
.L_x_37:
[----:B------:R-:W-:Y:S05]  /*0a20*/  BSYNC.RECONVERGENT B1 ;  /* 0x0000000000017941 */ /* 0x000fea0003800200 */
.L_x_36:
[----:B------:R-:W-:Y:S04]  /*0a30*/  BSSY.RECONVERGENT B1, `(.L_x_38) ;  /* 0x000000b000017945 */ /* 0x000fe80003800200 */
[----:B------:R-:W-:Y:S05]  /*0a40*/  @P3 BRA `(.L_x_39) ;  /* 0x0000000000243947 */ /* 0x000fea0003800000 */
[----:B0-23--:R-:W0:Y:S02]  /*0a50*/  LDS R19, [R27+-0xc] ;  /* 0xfffff4001b137984 */ /* 0x00de240000000800 */
        /* <DEDUP_REMOVED lines=8> */
.L_x_39:
[----:B------:R-:W-:Y:S05]  /*0ae0*/  BSYNC.RECONVERGENT B1 ;  /* 0x0000000000017941 */ /* 0x000fea0003800200 */
.L_x_38:
[----:B------:R-:W-:Y:S04]  /*0af0*/  BSSY.RECONVERGENT B1, `(.L_x_40) ;  /* 0x000000b000017945 */ /* 0x000fe80003800200 */
[----:B------:R-:W-:Y:S05]  /*0b00*/  @P2 BRA `(.L_x_41) ;  /* 0x0000000000242947 */ /* 0x000fea0003800000 */
[----:B0-234-:R-:W0:Y:S02]  /*0b10*/  LDS R19, [R27+-0x8] ;  /* 0xfffff8001b137984 */ /* 0x01de240000000800 */
        /* <DEDUP_REMOVED lines=8> */
.L_x_41:
[----:B------:R-:W-:Y:S05]  /*0ba0*/  BSYNC.RECONVERGENT B1 ;  /* 0x0000000000017941 */ /* 0x000fea0003800200 */
.L_x_40:
        /* <DEDUP_REMOVED lines=11> */
.L_x_43:
[----:B------:R-:W-:Y:S05]  /*0c60*/  BSYNC.RECONVERGENT B1 ;  /* 0x0000000000017941 */ /* 0x000fea0003800200 */
.L_x_42:
[----:B------:R-:W-:Y:S04]  /*0c70*/  BSSY.RECONVERGENT B1, `(.L_x_44) ;  /* 0x000000b000017945 */ /* 0x000fe80003800200 */
[----:B------:R-:W-:Y:S05]  /*0c80*/  @P0 BRA `(.L_x_45) ;  /* 0x0000000000240947 */ /* 0x000fea0003800000 */
[----:B0-234-:R-:W0:Y:S02]  /*0c90*/  LDS R19, [R27] ;  /* 0x000000001b137984 */ /* 0x01de240000000800 */
        /* <DEDUP_REMOVED lines=8> */
.L_x_45:
[----:B------:R-:W-:Y:S05]  /*0d20*/  BSYNC.RECONVERGENT B1 ;  /* 0x0000000000017941 */ /* 0x000fea0003800200 */
.L_x_44:
[----:B------:R-:W-:Y:S01]  /*0d30*/  IADD3 R27, PT, PT, R27, 0x20, RZ ;  /* 0x000000201b1b7810 */ /* 0x000fe20007ffe0ff */
[----:B------:R-:W-:Y:S06]  /*0d40*/  @P6 BRA `(.L_x_46) ;  /* 0xfffffff800246947 */ /* 0x000fec000383ffff */
.L_x_29:
[----:B------:R-:W-:-:S13]  /*0d50*/  ISETP.NE.AND P0, PT, R11, RZ, PT ;  /* 0x000000ff0b00720c */ /* 0x000fda0003f05270 */
[----:B------:R-:W-:Y:S05]  /*0d60*/  @!P0 BRA `(.L_x_28) ;  /* 0x0000000800788947 */ /* 0x000fea0003800000 */
[----:B------:R-:W-:Y:S02]  /*0d70*/  ISETP.GE.U32.AND P0, PT, R11, 0x4, PT ;  /* 0x000000040b00780c */ /* 0x000fe40003f06070 */
[----:B------:R-:W-:-:S11]  /*0d80*/  LOP3.LUT R16, R10, 0x3, RZ, 0xc0, !PT ;  /* 0x000000030a107812 */ /* 0x000fd600078ec0ff */
[----:B------:R-:W-:Y:S05]  /*0d90*/  @!P0 BRA `(.L_x_47) ;  /* 0x0000000400488947 */ /* 0x000fea0003800000 */
[----:B------:R-:W-:Y:S01]  /*0da0*/  LEA R12, R24, R6, 0x2 ;  /* 0x00000006180c7211 */ /* 0x000fe200078e10ff */
[----:B------:R-:W5:Y:S01]  /*0db0*/  S2UR UR6, SR_CgaCtaId ;  /* 0x00000000000679c3 */ /* 0x000f620000008800 */
[----:B------:R-:W-:Y:S01]  /*0dc0*/  UMOV UR5, 0x400 ;  /* 0x0000040000057882 */ /* 0x000fe20000000000 */
[----:B------:R-:W-:Y:S02]  /*0dd0*/  BSSY.RECONVERGENT B1, `(.L_x_48) ;  /* 0x000001a000017945 */ /* 0x000fe40003800200 */
[----:B------:R-:W0:Y:S04]  /*0de0*/  LDS R11, [R12] ;  /* 0x000000000c0b7984 */ /* 0x000e280000000800 */
[----:B------:R-:W1:Y:S04]  /*0df0*/  LDS R13, [R12+0x4] ;  /* 0x000004000c0d7984 */ /* 0x000e680000000800 */
[----:B------:R-:W2:Y:S04]  /*0e00*/  LDS R15, [R12+0x8] ;  /* 0x000008000c0f7984 */ /* 0x000ea80000000800 */
[----:B------:R-:W3:Y:S01]  /*0e10*/  LDS R17, [R12+0xc] ;  /* 0x00000c000c117984 */ /* 0x000ee20000000800 */
[----:B-----5:R-:W-:Y:S01]  /*0e20*/  ULEA UR5, UR6, UR5, 0x18 ;  /* 0x0000000506057291 */ /* 0x020fe2000f8ec0ff */
[----:B0-----:R-:W-:-:S05]  /*0e30*/  ISETP.GE.U32.AND P0, PT, R4, R11, PT ;  /* 0x0000000b0400720c */ /* 0x001fca0003f06070 */
[----:B------:R-:W-:Y:S02]  /*0e40*/  LEA R11, R24, UR5, 0x2 ;  /* 0x00000005180b7c11 */ /* 0x000fe4000f8e10ff */
[C---:B-1----:R-:W-:Y:S02]  /*0e50*/  ISETP.GE.U32.AND P1, PT, R4.reuse, R13, PT ;  /* 0x0000000d0400720c */ /* 0x042fe40003f26070 */
[C---:B--2---:R-:W-:Y:S02]  /*0e60*/  ISETP.GE.U32.AND P2, PT, R4.reuse, R15, PT ;  /* 0x0000000f0400720c */ /* 0x044fe40003f46070 */
[----:B---3--:R-:W-:Y:S02]  /*0e70*/  ISETP.GE.U32.AND P3, PT, R4, R17, PT ;  /* 0x000000110400720c */ /* 0x008fe40003f66070 */
[----:B------:R-:W-:Y:S11]  /*0e80*/  @P0 BRA `(.L_x_49) ;  /* 0x0000000000380947 */ /* 0x000ff60003800000 */
[----:B------:R-:W0:Y:S01]  /*0e90*/  LDS R17, [R11] ;  /* 0x000000000b117984 */ /* 0x000e220000000800 */
[----:B------:R-:W1:Y:S01]  /*0ea0*/  LDC.64 R12, c[0x0][0x388] ;  /* 0x0000e200ff0c7b82 */ /* 0x000e620000000a00 */
[----:B------:R-:W0:Y:S07]  /*0eb0*/  LDCU UR5, c[0x0][0x398] ;  /* 0x00007300ff0577ac */ /* 0x000e2e0008000800 */
[----:B------:R-:W2:Y:S08]  /*0ec0*/  LDC.64 R14, c[0x0][0x3b0] ;  /* 0x0000ec00ff0e7b82 */ /* 0x000eb00000000a00 */
[----:B----4-:R-:W3:Y:S01]  /*0ed0*/  LDC.64 R18, c[0x0][0x3b8] ;  /* 0x0000ee00ff127b82 */ /* 0x010ee20000000a00 */
[----:B0-----:R-:W-:Y:S01]  /*0ee0*/  IMAD R17, R17, UR5, R4 ;  /* 0x0000000511117c24 */ /* 0x001fe2000f8e0204 */
[----:B------:R-:W0:Y:S03]  /*0ef0*/  LDCU UR5, c[0x0][0x394] ;  /* 0x00007280ff0577ac */ /* 0x000e260008000800 */
[----:B-1----:R-:W-:-:S06]  /*0f00*/  IMAD.WIDE.U32 R12, R17, 0x4, R12 ;  /* 0x00000004110c7825 */ /* 0x002fcc00078e000c */
[----:B------:R-:W0:Y:S01]  /*0f10*/  LDG.E R13, desc[UR8][R12.64] ;  /* 0x000000080c0d7981 */ /* 0x000e22000c1e1900 */
[----:B--2---:R-:W-:-:S06]  /*0f20*/  IMAD.WIDE.U32 R14, R17, 0x4, R14 ;  /* 0x00000004110e7825 */ /* 0x004fcc00078e000e */
[----:B------:R-:W2:Y:S01]  /*0f30*/  LDG.E R15, desc[UR8][R14.64] ;  /* 0x000000080e0f7981 */ /* 0x000ea2000c1e1900 */
[----:B0-----:R-:W-:-:S04]  /*0f40*/  IMAD R17, R0, UR5, R13 ;  /* 0x0000000500117c24 */ /* 0x001fc8000f8e020d */
[----:B---3--:R-:W-:-:S05]  /*0f50*/  IMAD.WIDE.U32 R18, R17, 0x4, R18 ;  /* 0x0000000411127825 */ /* 0x008fca00078e0012 */
[----:B--2---:R0:W-:Y:S02]  /*0f60*/  REDG.E.ADD.F32.FTZ.RN.STRONG.GPU desc[UR8][R18.64], R15 ;  /* 0x0000000f120079a6 */ /* 0x0041e4000c12f308 */
.L_x_49:
[----:B------:R-:W-:Y:S05]  /*0f70*/  BSYNC.RECONVERGENT B1 ;  /* 0x0000000000017941 */ /* 0x000fea0003800200 */
.L_x_48:
[----:B------:R-:W-:Y:S04]  /*0f80*/  BSSY.RECONVERGENT B1, `(.L_x_50) ;  /* 0x0000010000017945 */ /* 0x000fe80003800200 */
[----:B------:R-:W-:Y:S05]  /*0f90*/  @P1 BRA `(.L_x_51) ;  /* 0x0000000000381947 */ /* 0x000fea0003800000 */
[----:B------:R-:W1:Y:S01]  /*0fa0*/  LDS R17, [R11+0x4] ;  /* 0x000004000b117984 */ /* 0x000e620000000800 */
[----:B0-----:R-:W0:Y:S01]  /*0fb0*/  LDC.64 R14, c[0x0][0x388] ;  /* 0x0000e200ff0e7b82 */ /* 0x001e220000000a00 */
[----:B------:R-:W1:Y:S07]  /*0fc0*/  LDCU UR5, c[0x0][0x398] ;  /* 0x00007300ff0577ac */ /* 0x000e6e0008000800 */
[----:B------:R-:W2:Y:S08]  /*0fd0*/  LDC.64 R12, c[0x0][0x3b0] ;  /* 0x0000ec00ff0c7b82 */ /* 0x000eb00000000a00 */
[----:B----4-:R-:W3:Y:S01]  /*0fe0*/  LDC.64 R18, c[0x0][0x3b8] ;  /* 0x0000ee00ff127b82 */ /* 0x010ee20000000a00 */
[----:B-1----:R-:W-:Y:S01]  /*0ff0*/  IMAD R17, R17, UR5, R4 ;  /* 0x0000000511117c24 */ /* 0x002fe2000f8e0204 */
[----:B------:R-:W1:Y:S03]  /*1000*/  LDCU UR5, c[0x0][0x394] ;  /* 0x00007280ff0577ac */ /* 0x000e660008000800 */
[----:B0-----:R-:W-:-:S06]  /*1010*/  IMAD.WIDE.U32 R14, R17, 0x4, R14 ;  /* 0x00000004110e7825 */ /* 0x001fcc00078e000e */
[----:B------:R-:W1:Y:S01]  /*1020*/  LDG.E R15, desc[UR8][R14.64] ;  /* 0x000000080e0f7981 */ /* 0x000e62000c1e1900 */
[----:B--2---:R-:W-:-:S06]  /*1030*/  IMAD.WIDE.U32 R12, R17, 0x4, R12 ;  /* 0x00000004110c7825 */ /* 0x004fcc00078e000c */
[----:B------:R-:W2:Y:S01]  /*1040*/  LDG.E R13, desc[UR8][R12.64] ;  /* 0x000000080c0d7981 */ /* 0x000ea2000c1e1900 */
[----:B-1----:R-:W-:-:S04]  /*1050*/  IMAD R17, R0, UR5, R15 ;  /* 0x0000000500117c24 */ /* 0x002fc8000f8e020f */
[----:B---3--:R-:W-:-:S05]  /*1060*/  IMAD.WIDE.U32 R18, R17, 0x4, R18 ;  /* 0x0000000411127825 */ /* 0x008fca00078e0012 */
[----:B--2---:R1:W-:Y:S02]  /*1070*/  REDG.E.ADD.F32.FTZ.RN.STRONG.GPU desc[UR8][R18.64], R13 ;  /* 0x0000000d120079a6 */ /* 0x0043e4000c12f308 */
.L_x_51:
[----:B------:R-:W-:Y:S05]  /*1080*/  BSYNC.RECONVERGENT B1 ;  /* 0x0000000000017941 */ /* 0x000fea0003800200 */
.L_x_50:
[----:B------:R-:W-:Y:S04]  /*1090*/  BSSY.RECONVERGENT B1, `(.L_x_52) ;  /* 0x0000010000017945 */ /* 0x000fe80003800200 */
[----:B------:R-:W-:Y:S05]  /*10a0*/  @P2 BRA `(.L_x_53) ;  /* 0x0000000000382947 */ /* 0x000fea0003800000 */
[----:B------:R-:W2:Y:S01]  /*10b0*/  LDS R17, [R11+0x8] ;  /* 0x000008000b117984 */ /* 0x000ea20000000800 */
[----:B0-----:R-:W0:Y:S01]  /*10c0*/  LDC.64 R14, c[0x0][0x388] ;  /* 0x0000e200ff0e7b82 */ /* 0x001e220000000a00 */
[----:B------:R-:W2:Y:S07]  /*10d0*/  LDCU UR5, c[0x0][0x398] ;  /* 0x00007300ff0577ac */ /* 0x000eae0008000800 */
[----:B-1----:R-:W1:Y:S08]  /*10e0*/  LDC.64 R12, c[0x0][0x3b0] ;  /* 0x0000ec00ff0c7b82 */ /* 0x002e700000000a00 */
[----:B----4-:R-:W3:Y:S01]  /*10f0*/  LDC.64 R18, c[0x0][0x3b8] ;  /* 0x0000ee00ff127b82 */ /* 0x010ee20000000a00 */
[----:B--2---:R-:W-:Y:S01]  /*1100*/  IMAD R17, R17, UR5, R4 ;  /* 0x0000000511117c24 */ /* 0x004fe2000f8e0204 */
[----:B------:R-:W2:Y:S03]  /*1110*/  LDCU UR5, c[0x0][0x394] ;  /* 0x00007280ff0577ac */ /* 0x000ea60008000800 */
[----:B0-----:R-:W-:-:S06]  /*1120*/  IMAD.WIDE.U32 R14, R17, 0x4, R14 ;  /* 0x00000004110e7825 */ /* 0x001fcc00078e000e */
[----:B------:R-:W2:Y:S01]  /*1130*/  LDG.E R15, desc[UR8][R14.64] ;  /* 0x000000080e0f7981 */ /* 0x000ea2000c1e1900 */
[----:B-1----:R-:W-:-:S06]  /*1140*/  IMAD.WIDE.U32 R12, R17, 0x4, R12 ;  /* 0x00000004110c7825 */ /* 0x002fcc00078e000c */
[----:B------:R-:W4:Y:S01]  /*1150*/  LDG.E R13, desc[UR8][R12.64] ;  /* 0x000000080c0d7981 */ /* 0x000f22000c1e1900 */
[----:B--2---:R-:W-:-:S04]  /*1160*/  IMAD R17, R0, UR5, R15 ;  /* 0x0000000500117c24 */ /* 0x004fc8000f8e020f */
[----:B---3--:R-:W-:-:S05]  /*1170*/  IMAD.WIDE.U32 R18, R17, 0x4, R18 ;  /* 0x0000000411127825 */ /* 0x008fca00078e0012 */
[----:B----4-:R2:W-:Y:S02]  /*1180*/  REDG.E.ADD.F32.FTZ.RN.STRONG.GPU desc[UR8][R18.64], R13 ;  /* 0x0000000d120079a6 */ /* 0x0105e4000c12f308 */
.L_x_53:
[----:B------:R-:W-:Y:S05]  /*1190*/  BSYNC.RECONVERGENT B1 ;  /* 0x0000000000017941 */ /* 0x000fea0003800200 */
.L_x_52:
[----:B------:R-:W-:Y:S04]  /*11a0*/  BSSY.RECONVERGENT B1, `(.L_x_54) ;  /* 0x0000010000017945 */ /* 0x000fe80003800200 */
[----:B------:R-:W-:Y:S05]  /*11b0*/  @P3 BRA `(.L_x_55) ;  /* 0x0000000000383947 */ /* 0x000fea0003800000 */
[----:B012-4-:R-:W0:Y:S01]  /*11c0*/  LDS R19, [R11+0xc] ;  /* 0x00000c000b137984 */ /* 0x017e220000000800 */
[----:B------:R-:W1:Y:S01]  /*11d0*/  LDC.64 R14, c[0x0][0x388] ;  /* 0x0000e200ff0e7b82 */ /* 0x000e620000000a00 */
[----:B------:R-:W0:Y:S07]  /*11e0*/  LDCU UR5, c[0x0][0x398] ;  /* 0x00007300ff0577ac */ /* 0x000e2e0008000800 */
[----:B------:R-:W2:Y:S01]  /*11f0*/  LDC.64 R12, c[0x0][0x3b0] ;  /* 0x0000ec00ff0c7b82 */ /* 0x000ea20000000a00 */
[----:B0-----:R-:W-:Y:S01]  /*1200*/  IMAD R19, R19, UR5, R4 ;  /* 0x0000000513137c24 */ /* 0x001fe2000f8e0204 */
[----:B------:R-:W0:Y:S03]  /*1210*/  LDCU UR5, c[0x0][0x394] ;  /* 0x00007280ff0577ac */ /* 0x000e260008000800 */
[----:B-1----:R-:W-:-:S06]  /*1220*/  IMAD.WIDE.U32 R14, R19, 0x4, R14 ;  /* 0x00000004130e7825 */ /* 0x002fcc00078e000e */
[----:B------:R-:W0:Y:S01]  /*1230*/  LDG.E R15, desc[UR8][R14.64] ;  /* 0x000000080e0f7981 */ /* 0x000e22000c1e1900 */
[----:B--2---:R-:W-:Y:S02]  /*1240*/  IMAD.WIDE.U32 R18, R19, 0x4, R12 ;  /* 0x0000000413127825 */ /* 0x004fe400078e000c */
[----:B------:R-:W1:Y:S04]  /*1250*/  LDC.64 R12, c[0x0][0x3b8] ;  /* 0x0000ee00ff0c7b82 */ /* 0x000e680000000a00 */
[----:B------:R-:W2:Y:S01]  /*1260*/  LDG.E R19, desc[UR8][R18.64] ;  /* 0x0000000812137981 */ /* 0x000ea2000c1e1900 */
[----:B0-----:R-:W-:-:S04]  /*1270*/  IMAD R11, R0, UR5, R15 ;  /* 0x00000005000b7c24 */ /* 0x001fc8000f8e020f */
[----:B-1----:R-:W-:-:S05]  /*1280*/  IMAD.WIDE.U32 R12, R11, 0x4, R12 ;  /* 0x000000040b0c7825 */ /* 0x002fca00078e000c */
[----:B--2---:R3:W-:Y:S02]  /*1290*/  REDG.E.ADD.F32.FTZ.RN.STRONG.GPU desc[UR8][R12.64], R19 ;  /* 0x000000130c0079a6 */ /* 0x0047e4000c12f308 */
.L_x_55:
[----:B------:R-:W-:Y:S05]  /*12a0*/  BSYNC.RECONVERGENT B1 ;  /* 0x0000000000017941 */ /* 0x000fea0003800200 */
.L_x_54:
[----:B------:R-:W-:-:S07]  /*12b0*/  IADD3 R24, PT, PT, R24, 0x4, RZ ;  /* 0x0000000418187810 */ /* 0x000fce0007ffe0ff */
.L_x_47:
[----:B------:R-:W-:-:S13]  /*12c0*/  ISETP.NE.AND P0, PT, R16, RZ, PT ;  /* 0x000000ff1000720c */ /* 0x000fda0003f05270 */
[----:B------:R-:W-:Y:S05]  /*12d0*/  @!P0 BRA `(.L_x_28) ;  /* 0x00000004001c8947 */ /* 0x000fea0003800000 */
[----:B------:R-:W-:-:S13]  /*12e0*/  ISETP.NE.AND P0, PT, R16, 0x1, PT ;  /* 0x000000011000780c */ /* 0x000fda0003f05270 */
[----:B------:R-:W-:Y:S05]  /*12f0*/  @!P0 BRA `(.L_x_56) ;  /* 0x0000000000b08947 */ /* 0x000fea0003800000 */
[----:B---3--:R-:W-:Y:S01]  /*1300*/  LEA R12, R24, R6, 0x2 ;  /* 0x00000006180c7211 */ /* 0x008fe200078e10ff */
[----:B------:R-:W3:Y:S01]  /*1310*/  S2UR UR6, SR_CgaCtaId ;  /* 0x00000000000679c3 */ /* 0x000ee20000008800 */
[----:B------:R-:W-:Y:S01]  /*1320*/  UMOV UR5, 0x400 ;  /* 0x0000040000057882 */ /* 0x000fe20000000000 */
[----:B------:R-:W-:Y:S02]  /*1330*/  BSSY.RECONVERGENT B1, `(.L_x_57) ;  /* 0x0000016000017945 */ /* 0x000fe40003800200 */
[----:B------:R-:W5:Y:S04]  /*1340*/  LDS R11, [R12] ;  /* 0x000000000c0b7984 */ /* 0x000f680000000800 */
[----:B-12---:R-:W1:Y:S01]  /*1350*/  LDS R13, [R12+0x4] ;  /* 0x000004000c0d7984 */ /* 0x006e620000000800 */
[----:B---3--:R-:W-:-:S06]  /*1360*/  ULEA UR5, UR6, UR5, 0x18 ;  /* 0x0000000506057291 */ /* 0x008fcc000f8ec0ff */
[----:B0-----:R-:W-:Y:S02]  /*1370*/  LEA R18, R24, UR5, 0x2 ;  /* 0x0000000518127c11 */ /* 0x001fe4000f8e10ff */
[C---:B-----5:R-:W-:Y:S02]  /*1380*/  ISETP.GE.U32.AND P0, PT, R4.reuse, R11, PT ;  /* 0x0000000b0400720c */ /* 0x060fe40003f06070 */
[----:B-1----:R-:W-:-:S11]  /*1390*/  ISETP.GE.U32.AND P1, PT, R4, R13, PT ;  /* 0x0000000d0400720c */ /* 0x002fd60003f26070 */
[----:B------:R-:W-:Y:S05]  /*13a0*/  @P0 BRA `(.L_x_58) ;  /* 0x0000000000380947 */ /* 0x000fea0003800000 */
[----:B------:R-:W0:Y:S01]  /*13b0*/  LDS R11, [R18] ;  /* 0x00000000120b7984 */ /* 0x000e220000000800 */
        /* <DEDUP_REMOVED lines=13> */
.L_x_58:
[----:B------:R-:W-:Y:S05]  /*1490*/  BSYNC.RECONVERGENT B1 ;  /* 0x0000000000017941 */ /* 0x000fea0003800200 */
.L_x_57:
[----:B------:R-:W-:Y:S04]  /*14a0*/  BSSY.RECONVERGENT B1, `(.L_x_59) ;  /* 0x0000010000017945 */ /* 0x000fe80003800200 */
[----:B------:R-:W-:Y:S05]  /*14b0*/  @P1 BRA `(.L_x_60) ;  /* 0x0000000000381947 */ /* 0x000fea0003800000 */
[----:B0-----:R-:W0:Y:S01]  /*14c0*/  LDS R17, [R18+0x4] ;  /* 0x0000040012117984 */ /* 0x001e220000000800 */
        /* <DEDUP_REMOVED lines=13> */
.L_x_60:
[----:B------:R-:W-:Y:S05]  /*15a0*/  BSYNC.RECONVERGENT B1 ;  /* 0x0000000000017941 */ /* 0x000fea0003800200 */
.L_x_59:
[----:B------:R-:W-:-:S07]  /*15b0*/  IADD3 R24, PT, PT, R24, 0x2, RZ ;  /* 0x0000000218187810 */ /* 0x000fce0007ffe0ff */
.L_x_56:
[----:B------:R-:W-:-:S04]  /*15c0*/  LOP3.LUT R10, R10, 0x1, RZ, 0xc0, !PT ;  /* 0x000000010a0a7812 */ /* 0x000fc800078ec0ff */
[----:B------:R-:W-:-:S13]  /*15d0*/  ISETP.NE.U32.AND P0, PT, R10, 0x1, PT ;  /* 0x000000010a00780c */ /* 0x000fda0003f05070 */
[----:B------:R-:W-:Y:S05]  /*15e0*/  @P0 BRA `(.L_x_28) ;  /* 0x0000000000580947 */ /* 0x000fea0003800000 */
[----:B------:R-:W-:-:S05]  /*15f0*/  LEA R10, R24, R6, 0x2 ;  /* 0x00000006180a7211 */ /* 0x000fca00078e10ff */
[----:B------:R-:W5:Y:S02]  /*1600*/  LDS R11, [R10] ;  /* 0x000000000a0b7984 */ /* 0x000f640000000800 */
[----:B-----5:R-:W-:-:S13]  /*1610*/  ISETP.GE.U32.AND P0, PT, R4, R11, PT ;  /* 0x0000000b0400720c */ /* 0x020fda0003f06070 */
[----:B------:R-:W-:Y:S05]  /*1620*/  @P0 BRA `(.L_x_28) ;  /* 0x0000000000480947 */ /* 0x000fea0003800000 */
[----:B------:R-:W5:Y:S01]  /*1630*/  S2UR UR6, SR_CgaCtaId ;  /* 0x00000000000679c3 */ /* 0x000f620000008800 */
[----:B------:R-:W-:-:S07]  /*1640*/  UMOV UR5, 0x400 ;  /* 0x0000040000057882 */ /* 0x000fce0000000000 */
[----:B0123--:R-:W0:Y:S08]  /*1650*/  LDC.64 R12, c[0x0][0x388] ;  /* 0x0000e200ff0c7b82 */ /* 0x00fe300000000a00 */
[----:B------:R-:W1:Y:S01]  /*1660*/  LDC.64 R10, c[0x0][0x3b0] ;  /* 0x0000ec00ff0a7b82 */ /* 0x000e620000000a00 */
[----:B-----5:R-:W-:-:S06]  /*1670*/  ULEA UR5, UR6, UR5, 0x18 ;  /* 0x0000000506057291 */ /* 0x020fcc000f8ec0ff */
[----:B------:R-:W-:-:S05]  /*1680*/  LEA R24, R24, UR5, 0x2 ;  /* 0x0000000518187c11 */ /* 0x000fca000f8e10ff */
[----:B------:R-:W2:Y:S01]  /*1690*/  LDS R15, [R24] ;  /* 0x00000000180f7984 */ /* 0x000ea20000000800 */
[----:B------:R-:W2:Y:S02]  /*16a0*/  LDCU UR5, c[0x0][0x398] ;  /* 0x00007300ff0577ac */ /* 0x000ea40008000800 */
[----:B--2---:R-:W-:Y:S01]  /*16b0*/  IMAD R15, R15, UR5, R4 ;  /* 0x000000050f0f7c24 */ /* 0x004fe2000f8e0204 */
[----:B------:R-:W2:Y:S03]  /*16c0*/  LDCU UR5, c[0x0][0x394] ;  /* 0x00007280ff0577ac */ /* 0x000ea60008000800 */
[----:B0-----:R-:W-:-:S06]  /*16d0*/  IMAD.WIDE.U32 R12, R15, 0x4, R12 ;  /* 0x000000040f0c7825 */ /* 0x001fcc00078e000c */
[----:B------:R-:W2:Y:S01]  /*16e0*/  LDG.E R13, desc[UR8][R12.64] ;  /* 0x000000080c0d7981 */ /* 0x000ea2000c1e1900 */
[----:B-1----:R-:W-:Y:S02]  /*16f0*/  IMAD.WIDE.U32 R14, R15, 0x4, R10 ;  /* 0x000000040f0e7825 */ /* 0x002fe400078e000a */
[----:B------:R-:W0:Y:S04]  /*1700*/  LDC.64 R10, c[0x0][0x3b8] ;  /* 0x0000ee00ff0a7b82 */ /* 0x000e280000000a00 */
[----:B------:R-:W3:Y:S01]  /*1710*/  LDG.E R15, desc[UR8][R14.64] ;  /* 0x000000080e0f7981 */ /* 0x000ee2000c1e1900 */
[----:B--2---:R-:W-:-:S04]  /*1720*/  IMAD R17, R0, UR5, R13 ;  /* 0x0000000500117c24 */ /* 0x004fc8000f8e020d */
[----:B0-----:R-:W-:-:S05]  /*1730*/  IMAD.WIDE.U32 R10, R17, 0x4, R10 ;  /* 0x00000004110a7825 */ /* 0x001fca00078e000a */
[----:B---3--:R0:W-:Y:S02]  /*1740*/  REDG.E.ADD.F32.FTZ.RN.STRONG.GPU desc[UR8][R10.64], R15 ;  /* 0x0000000f0a0079a6 */ /* 0x0081e4000c12f308 */
.L_x_28:
[----:B------:R-:W-:Y:S05]  /*1750*/  BSYNC.RECONVERGENT B0 ;  /* 0x0000000000007941 */ /* 0x000fea0003800200 */
.L_x_27:
[----:B------:R-:W-:-:S06]  /*1760*/  UIADD3 UR4, UPT, UPT, UR4, 0x1, URZ ;  /* 0x0000000104047890 */ /* 0x000fcc000fffe0ff */
[----:B------:R-:W-:-:S13]  /*1770*/  ISETP.NE.AND P0, PT, R9, UR4, PT ;  /* 0x0000000409007c0c */ /* 0x000fda000bf05270 */
[----:B------:R-:W-:Y:S05]  /*1780*/  @P0 BRA `(.L_x_61) ;  /* 0xffffffe800e80947 */ /* 0x000fea000383ffff */
[----:B------:R-:W-:Y:S05]  /*1790*/  EXIT ;  /* 0x000000000000794d */ /* 0x000fea0003800000 */
.L_x_62:
        /* <DEDUP_REMOVED lines=14> */
.L_x_91:


//--------------------- .text._Z15poissonBitfieldjPKfP17curandStateXORWOWPfPj --------------------------
	.section	.text._Z15poissonBitfieldjPKfP17curandStateXORWOWPfPj,"ax",@progbits
	.align	128
        .global         _Z15poissonBitfieldjPKfP17curandStateXORWOWPfPj
        .type           _Z15poissonBitfieldjPKfP17curandStateXORWOWPfPj,@function
        .size           _Z15poissonBitfieldjPKfP17curandStateXORWOWPfPj,(.L_x_92 - _Z15poissonBitfieldjPKfP17curandStateXORWOWPfPj)
        .other          _Z15poissonBitfieldjPKfP17curandStateXORWOWPfPj,@"STO_CUDA_ENTRY STV_DEFAULT"
_Z15poissonBitfieldjPKfP17curandStateXORWOWPfPj:
.text._Z15poissonBitfieldjPKfP17curandStateXORWOWPfPj:
        /* <DEDUP_REMOVED lines=8> */
[----:B------:R-:W0:Y:S01]  /*0080*/  S2R R15, SR_CTAID.Y ;  /* 0x00000000000f7919 */ /* 0x000e220000002600 */
[----:B------:R-:W1:Y:S01]  /*0090*/  LDC.64 R6, c[0x0][0x398] ;  /* 0x0000e600ff067b82 */ /* 0x000e620000000a00 */
[----:B------:R-:W2:Y:S01]  /*00a0*/  LDCU.64 UR6, c[0x0][0x358] ;  /* 0x00006b00ff0677ac */ /* 0x000ea20008000a00 */
[----:B0-----:R-:W-:-:S04]  /*00b0*/  IMAD R3, R15, UR5, R10 ;  /* 0x000000050f037c24 */ /* 0x001fc8000f8e020a */
[----:B-1----:R-:W-:-:S05]  /*00c0*/  IMAD.WIDE.U32 R6, R3, 0x4, R6 ;  /* 0x0000000403067825 */ /* 0x002fca00078e0006 */
[----:B--2---:R-:W2:Y:S01]  /*00d0*/  LDG.E R0, desc[UR6][R6.64] ;  /* 0x0000000606007981 */ /* 0x004ea2000c1e1900 */
[----:B------:R-:W-:Y:S01]  /*00e0*/  BSSY.RECONVERGENT B0, `(.L_x_63) ;  /* 0x0000053000007945 */ /* 0x000fe20003800200 */
[----:B--2---:R-:W-:-:S13]  /*00f0*/  FSETP.GTU.AND P0, PT, R0, RZ, PT ;  /* 0x000000ff0000720b */ /* 0x004fda0003f0c000 */
[----:B------:R-:W-:Y:S05]  /*0100*/  @P0 BRA `(.L_x_64) ;  /* 0x0000000400400947 */ /* 0x000fea0003800000 */
[----:B------:R-:W0:Y:S08]  /*0110*/  LDC.64 R8, c[0x0][0x388] ;  /* 0x0000e200ff087b82 */ /* 0x000e300000000a00 */
[----:B------:R-:W1:Y:S01]  /*0120*/  LDC.64 R4, c[0x0][0x390] ;  /* 0x0000e400ff047b82 */ /* 0x000e620000000a00 */
[----:B0-----:R-:W-:-:S05]  /*0130*/  IMAD.WIDE.U32 R8, R3, 0x4, R8 ;  /* 0x0000000403087825 */ /* 0x001fca00078e0008 */
[----:B------:R0:W5:Y:S01]  /*0140*/  LDG.E R19, desc[UR6][R8.64] ;  /* 0x0000000608137981 */ /* 0x000162000c1e1900 */
[----:B-1----:R-:W-:-:S05]  /*0150*/  IMAD.WIDE.U32 R4, R3, 0x30, R4 ;  /* 0x0000003003047825 */ /* 0x002fca00078e0004 */
[----:B------:R0:W5:Y:S04]  /*0160*/  LDG.E.64 R2, desc[UR6][R4.64] ;  /* 0x0000000604027981 */ /* 0x000168000c1e1b00 */
[----:B------:R0:W5:Y:S04]  /*0170*/  LDG.E.64 R12, desc[UR6][R4.64+0x8] ;  /* 0x00000806040c7981 */ /* 0x000168000c1e1b00 */
[----:B------:R0:W5:Y:S01]  /*0180*/  LDG.E.64 R16, desc[UR6][R4.64+0x10] ;  /* 0x0000100604107981 */ /* 0x000162000c1e1b00 */
[----:B------:R-:W-:Y:S01]  /*0190*/  BSSY.RECONVERGENT B1, `(.L_x_65) ;  /* 0x0000037000017945 */ /* 0x000fe20003800200 */
[----:B------:R-:W-:-:S07]  /*01a0*/  IMAD.MOV.U32 R14, RZ, RZ, RZ ;  /* 0x000000ffff0e7224 */ /* 0x000fce00078e00ff */
.L_x_69:
[----:B0----5:R-:W-:Y:S01]  /*01b0*/  SHF.R.U32.HI R8, RZ, 0x2, R3 ;  /* 0x00000002ff087819 */ /* 0x021fe20000011603 */
[----:B------:R-:W-:Y:S01]  /*01c0*/  VIADD R2, R2, 0x587c5 ;  /* 0x000587c502027836 */ /* 0x000fe20000000000 */
[----:B------:R-:W-:Y:S02]  /*01d0*/  BSSY.RELIABLE B2, `(.L_x_66) ;  /* 0x000002c000027945 */ /* 0x000fe40003800100 */
[----:B------:R-:W-:Y:S01]  /*01e0*/  LOP3.LUT R8, R8, R3, RZ, 0x3c, !PT ;  /* 0x0000000308087212 */ /* 0x000fe200078e3cff */
[----:B------:R-:W-:-:S03]  /*01f0*/  IMAD.SHL.U32 R3, R17, 0x10, RZ ;  /* 0x0000001011037824 */ /* 0x000fc600078e00ff */
[----:B------:R-:W-:-:S04]  /*0200*/  SHF.L.U32 R9, R8, 0x1, RZ ;  /* 0x0000000108097819 */ /* 0x000fc800000006ff */
[----:B------:R-:W-:Y:S01]  /*0210*/  LOP3.LUT R8, R8, R9, R3, 0x96, !PT ;  /* 0x0000000908087212 */ /* 0x000fe200078e9603 */
[----:B------:R-:W-:-:S03]  /*0220*/  IMAD.MOV.U32 R9, RZ, RZ, R17 ;  /* 0x000000ffff097224 */ /* 0x000fc600078e0011 */
[----:B------:R-:W-:Y:S01]  /*0230*/  LOP3.LUT R23, R8, R17, RZ, 0x3c, !PT ;  /* 0x0000001108177212 */ /* 0x000fe200078e3cff */
[----:B------:R-:W-:-:S04]  /*0240*/  HFMA2 R8, -RZ, RZ, 0.1171875, 0 ;  /* 0x2f800000ff087431 */ /* 0x000fc800000001ff */
[----:B------:R-:W-:-:S05]  /*0250*/  IMAD.IADD R3, R23, 0x1, R2 ;  /* 0x0000000117037824 */ /* 0x000fca00078e0202 */
[----:B------:R-:W-:-:S05]  /*0260*/  I2FP.F32.U32 R3, R3 ;  /* 0x0000000300037245 */ /* 0x000fca0000201000 */
[----:B------:R-:W-:Y:S01]  /*0270*/  FFMA R21, R3, R8, 1.1641532182693481445e-10 ;  /* 0x2f00000003157423 */ /* 0x000fe20000000008 */
[----:B------:R-:W-:-:S04]  /*0280*/  IMAD.MOV.U32 R8, RZ, RZ, R16 ;  /* 0x000000ffff087224 */ /* 0x000fc800078e0010 */
[----:B------:R-:W-:-:S07]  /*0290*/  MOV R17, R21 ;  /* 0x0000001500117202 */ /* 0x000fce0000000f00 */
.L_x_68:
[----:B------:R-:W-:-:S04]  /*02a0*/  SHF.R.U32.HI R3, RZ, 0x2, R12 ;  /* 0x00000002ff037819 */ /* 0x000fc8000001160c */
[----:B------:R-:W-:Y:S01]  /*02b0*/  LOP3.LUT R3, R3, R12, RZ, 0x3c, !PT ;  /* 0x0000000c03037212 */ /* 0x000fe200078e3cff */
[----:B------:R-:W-:-:S04]  /*02c0*/  IMAD.SHL.U32 R12, R23, 0x10, RZ ;  /* 0x00000010170c7824 */ /* 0x000fc800078e00ff */
[----:B------:R-:W-:-:S05]  /*02d0*/  IMAD.SHL.U32 R11, R3, 0x2, RZ ;  /* 0x00000002030b7824 */ /* 0x000fca00078e00ff */
[----:B------:R-:W-:Y:S01]  /*02e0*/  LOP3.LUT R16, R3, R11, R12, 0x96, !PT ;  /* 0x0000000b03107212 */ /* 0x000fe200078e960c */
[----:B------:R-:W-:Y:S01]  /*02f0*/  VIADD R12, R2, 0x587c5 ;  /* 0x000587c5020c7836 */ /* 0x000fe20000000000 */
[----:B------:R-:W-:Y:S02]  /*0300*/  MOV R11, R9 ;  /* 0x00000009000b7202 */ /* 0x000fe40000000f00 */
[----:B------:R-:W-:Y:S02]  /*0310*/  LOP3.LUT R9, R16, R23, RZ, 0x3c, !PT ;  /* 0x0000001710097212 */ /* 0x000fe400078e3cff */
[----:B------:R-:W-:-:S03]  /*0320*/  MOV R16, 0x2f800000 ;  /* 0x2f80000000107802 */ /* 0x000fc60000000f00 */
[----:B------:R-:W-:-:S05]  /*0330*/  IMAD.IADD R3, R9, 0x1, R12 ;  /* 0x0000000109037824 */ /* 0x000fca00078e020c */
[----:B------:R-:W-:-:S05]  /*0340*/  I2FP.F32.U32 R3, R3 ;  /* 0x0000000300037245 */ /* 0x000fca0000201000 */
[----:B------:R-:W-:Y:S01]  /*0350*/  FFMA R18, R3, R16, 1.1641532182693481445e-10 ;  /* 0x2f00000003127423 */ /* 0x000fe20000000010 */
[----:B------:R-:W-:Y:S01]  /*0360*/  IMAD.MOV.U32 R3, RZ, RZ, R8 ;  /* 0x000000ffff037224 */ /* 0x000fe200078e0008 */
[----:B------:R-:W-:-:S03]  /*0370*/  MOV R8, R23 ;  /* 0x0000001700087202 */ /* 0x000fc60000000f00 */
[----:B------:R-:W-:-:S13]  /*0380*/  FSETP.GEU.AND P0, PT, R17, R18, PT ;  /* 0x000000121100720b */ /* 0x000fda0003f0e000 */
[----:B------:R-:W-:Y:S05]  /*0390*/  @!P0 BREAK.RELIABLE B2 ;  /* 0x0000000000028942 */ /* 0x000fea0003800100 */
[----:B------:R-:W-:Y:S05]  /*03a0*/  @!P0 BRA `(.L_x_67) ;  /* 0x0000000000548947 */ /* 0x000fea0003800000 */
[----:B------:R-:W-:Y:S01]  /*03b0*/  SHF.R.U32.HI R12, RZ, 0x2, R13 ;  /* 0x00000002ff0c7819 */ /* 0x000fe2000001160d */
[----:B------:R-:W-:-:S03]  /*03c0*/  VIADD R2, R2, 0xb0f8a ;  /* 0x000b0f8a02027836 */ /* 0x000fc60000000000 */
[----:B------:R-:W-:Y:S01]  /*03d0*/  LOP3.LUT R12, R12, R13, RZ, 0x3c, !PT ;  /* 0x0000000d0c0c7212 */ /* 0x000fe200078e3cff */
[----:B------:R-:W-:-:S03]  /*03e0*/  IMAD.SHL.U32 R13, R9, 0x10, RZ ;  /* 0x00000010090d7824 */ /* 0x000fc600078e00ff */
[----:B------:R-:W-:-:S04]  /*03f0*/  SHF.L.U32 R17, R12, 0x1, RZ ;  /* 0x000000010c117819 */ /* 0x000fc800000006ff */
[----:B------:R-:W-:Y:S02]  /*0400*/  LOP3.LUT R12, R12, R17, R13, 0x96, !PT ;  /* 0x000000110c0c7212 */ /* 0x000fe400078e960d */
[----:B------:R-:W-:Y:S02]  /*0410*/  MOV R13, R11 ;  /* 0x0000000b000d7202 */ /* 0x000fe40000000f00 */
[----:B------:R-:W-:-:S04]  /*0420*/  LOP3.LUT R23, R12, R9, RZ, 0x3c, !PT ;  /* 0x000000090c177212 */ /* 0x000fc800078e3cff */
[----:B------:R-:W-:-:S04]  /*0430*/  IADD3 R12, PT, PT, R23, R2, RZ ;  /* 0x00000002170c7210 */ /* 0x000fc80007ffe0ff */
[----:B------:R-:W-:Y:S01]  /*0440*/  I2FP.F32.U32 R17, R12 ;  /* 0x0000000c00117245 */ /* 0x000fe20000201000 */
[----:B------:R-:W-:-:S04]  /*0450*/  IMAD.MOV.U32 R12, RZ, RZ, R3 ;  /* 0x000000ffff0c7224 */ /* 0x000fc800078e0003 */
[----:B------:R-:W-:-:S05]  /*0460*/  FFMA R17, R17, R16, 1.1641532182693481445e-10 ;  /* 0x2f00000011117423 */ /* 0x000fca0000000010 */
[----:B------:R-:W-:-:S13]  /*0470*/  FSETP.GE.AND P0, PT, R17, R18, PT ;  /* 0x000000121100720b */ /* 0x000fda0003f06000 */
[----:B------:R-:W-:Y:S05]  /*0480*/  @!P0 BRA `(.L_x_68) ;  /* 0xfffffffc00848947 */ /* 0x000fea000383ffff */
[----:B------:R-:W-:Y:S05]  /*0490*/  BSYNC.RELIABLE B2 ;  /* 0x0000000000027941 */ /* 0x000fea0003800100 */
.L_x_66:
[----:B------:R-:W-:Y:S01]  /*04a0*/  FADD R14, R14, 1 ;  /* 0x3f8000000e0e7421 */ /* 0x000fe20000000000 */
[----:B------:R-:W-:Y:S01]  /*04b0*/  IMAD.MOV.U32 R17, RZ, RZ, R23 ;  /* 0x000000ffff117224 */ /* 0x000fe200078e0017 */
[----:B------:R-:W-:Y:S01]  /*04c0*/  MOV R16, R9 ;  /* 0x0000000900107202 */ /* 0x000fe20000000f00 */
[----:B------:R-:W-:Y:S01]  /*04d0*/  IMAD.MOV.U32 R13, RZ, RZ, R8 ;  /* 0x000000ffff0d7224 */ /* 0x000fe200078e0008 */
[----:B------:R-:W-:Y:S01]  /*04e0*/  MOV R12, R11 ;  /* 0x0000000b000c7202 */ /* 0x000fe20000000f00 */
[----:B------:R-:W-:Y:S06]  /*04f0*/  BRA `(.L_x_69) ;  /* 0xfffffffc002c7947 */ /* 0x000fec000383ffff */
.L_x_67:
[----:B------:R-:W-:Y:S05]  /*0500*/  BSYNC.RECONVERGENT B1 ;  /* 0x0000000000017941 */ /* 0x000fea0003800200 */
.L_x_65:
[----:B------:R-:W0:Y:S01]  /*0510*/  LDCU UR4, c[0x0][0x364] ;  /* 0x00006c80ff0477ac */ /* 0x000e220008000800 */
[----:B------:R-:W1:Y:S01]  /*0520*/  LDC.64 R16, c[0x0][0x3a0] ;  /* 0x0000e800ff107b82 */ /* 0x000e620000000a00 */
[----:B------:R-:W-:Y:S01]  /*0530*/  SHF.R.U32.HI R23, RZ, 0x5, R15 ;  /* 0x00000005ff177819 */ /* 0x000fe2000001160f */
[----:B------:R-:W-:Y:S01]  /*0540*/  IMAD.MOV.U32 R2, RZ, RZ, 0x1 ;  /* 0x00000001ff027424 */ /* 0x000fe200078e00ff */
[----:B------:R2:W-:Y:S04]  /*0550*/  STG.E.64 desc[UR6][R4.64+0x10], R8 ;  /* 0x0000100804007986 */ /* 0x0005e8000c101b06 */
[----:B------:R-:W-:Y:S01]  /*0560*/  SHF.L.W.U32 R15, R2, R15, RZ ;  /* 0x0000000f020f7219 */ /* 0x000fe20000000eff */
[----:B------:R2:W-:Y:S01]  /*0570*/  STG.E.64 desc[UR6][R4.64], R12 ;  /* 0x0000000c04007986 */ /* 0x0005e2000c101b06 */
[----:B0-----:R-:W-:-:S04]  /*0580*/  UIADD3 UR4, UPT, UPT, UR4, 0x1f, URZ ;  /* 0x0000001f04047890 */ /* 0x001fc8000fffe0ff */
[----:B------:R-:W-:-:S06]  /*0590*/  USHF.R.U32.HI UR4, URZ, 0x5, UR4 ;  /* 0x00000005ff047899 */ /* 0x000fcc0008011604 */
[----:B------:R-:W-:Y:S01]  /*05a0*/  IMAD R23, R10, UR4, R23 ;  /* 0x000000040a177c24 */ /* 0x000fe2000f8e0217 */
[----:B------:R-:W-:-:S03]  /*05b0*/  MOV R10, R3 ;  /* 0x00000003000a7202 */ /* 0x000fc60000000f00 */
[----:B-1----:R-:W-:Y:S02]  /*05c0*/  IMAD.WIDE.U32 R16, R23, 0x4, R16 ;  /* 0x0000000417107825 */ /* 0x002fe400078e0010 */
[----:B------:R2:W-:Y:S04]  /*05d0*/  STG.E.64 desc[UR6][R4.64+0x8], R10 ;  /* 0x0000080a04007986 */ /* 0x0005e8000c101b06 */
[----:B------:R2:W-:Y:S01]  /*05e0*/  REDG.E.OR.STRONG.GPU desc[UR6][R16.64], R15 ;  /* 0x0000000f1000798e */ /* 0x0005e2000f12e106 */
[----:B------:R-:W-:-:S04]  /*05f0*/  FADD R14, R21, R14 ;  /* 0x0000000e150e7221 */ /* 0x000fc80000000000 */
[----:B------:R-:W-:-:S07]  /*0600*/  FFMA R0, R19, R14, R0 ;  /* 0x0000000e13007223 */ /* 0x000fce0000000000 */
.L_x_64:
[----:B------:R-:W-:Y:S05]  /*0610*/  BSYNC.RECONVERGENT B0 ;  /* 0x0000000000007941 */ /* 0x000fea0003800200 */
.L_x_63:
[----:B------:R-:W-:Y:S05]  /*0620*/  WARPSYNC.ALL ;  /* 0x0000000000007948 */ /* 0x000fea0003800000 */
[----:B------:R-:W-:-:S05]  /*0630*/  FADD R3, R0, -1 ;  /* 0xbf80000000037421 */ /* 0x000fca0000000000 */
[----:B------:R-:W-:Y:S01]  /*0640*/  STG.E desc[UR6][R6.64], R3 ;  /* 0x0000000306007986 */ /* 0x000fe2000c101906 */
[----:B------:R-:W-:Y:S05]  /*0650*/  EXIT ;  /* 0x000000000000794d */ /* 0x000fea0003800000 */
.L_x_70:
        /* <DEDUP_REMOVED lines=10> */
.L_x_92:


//--------------------- .text._Z7poissonjPKfP17curandStateXORWOWPfPjS4_ --------------------------
	.section	.text._Z7poissonjPKfP17curandStateXORWOWPfPjS4_,"ax",@progbits
	.align	128
        .global         _Z7poissonjPKfP17curandStateXORWOWPfPjS4_
        .type           _Z7poissonjPKfP17curandStateXORWOWPfPjS4_,@function
        .size           _Z7poissonjPKfP17curandStateXORWOWPfPjS4_,(.L_x_93 - _Z7poissonjPKfP17curandStateXORWOWPfPjS4_)
        .other          _Z7poissonjPKfP17curandStateXORWOWPfPjS4_,@"STO_CUDA_ENTRY STV_DEFAULT"
_Z7poissonjPKfP17curandStateXORWOWPfPjS4_:
.text._Z7poissonjPKfP17curandStateXORWOWPfPjS4_:
[----:B------:R-:W-:Y:S01]  /*0000*/  LDC R1, c[0x0][0x37c] ;  /* 0x0000df00ff017b82 */ /* 0x000fe20000000800 */
[----:B------:R-:W0:Y:S07]  /*0010*/  S2R R17, SR_TID.X ;  /* 0x0000000000117919 */ /* 0x000e2e0000002100 */
[----:B------:R-:W1:Y:S01]  /*0020*/  S2UR UR4, SR_CTAID.X ;  /* 0x00000000000479c3 */ /* 0x000e620000002500 */
[----:B------:R-:W2:Y:S01]  /*0030*/  LDCU UR9, c[0x0][0x380] ;  /* 0x00007000ff0977ac */ /* 0x000ea20008000800 */
[----:B------:R-:W-:Y:S01]  /*0040*/  BSSY.RECONVERGENT B0, `(.L_x_71) ;  /* 0x000006f000007945 */ /* 0x000fe20003800200 */
[----:B------:R-:W3:Y:S01]  /*0050*/  S2R R0, SR_CTAID.Y ;  /* 0x0000000000007919 */ /* 0x000ee20000002600 */
[----:B------:R-:W4:Y:S04]  /*0060*/  LDCU.64 UR6, c[0x0][0x358] ;  /* 0x00006b00ff0677ac */ /* 0x000f280008000a00 */
[----:B------:R-:W1:Y:S01]  /*0070*/  LDC R4, c[0x0][0x360] ;  /* 0x0000d800ff047b82 */ /* 0x000e620000000800 */
[----:B0-----:R-:W-:Y:S01]  /*0080*/  ISETP.NE.AND P0, PT, R17, RZ, PT ;  /* 0x000000ff1100720c */ /* 0x001fe20003f05270 */
[----:B-1----:R-:W-:-:S12]  /*0090*/  IMAD R19, R4, UR4, R17 ;  /* 0x0000000404137c24 */ /* 0x002fd8000f8e0211 */
[----:B------:R-:W0:Y:S01]  /*00a0*/  @!P0 S2R R3, SR_CgaCtaId ;  /* 0x0000000000038919 */ /* 0x000e220000008800 */
[----:B------:R-:W-:-:S04]  /*00b0*/  @!P0 MOV R2, 0x400 ;  /* 0x0000040000028802 */ /* 0x000fc80000000f00 */
[----:B0-----:R-:W-:-:S05]  /*00c0*/  @!P0 LEA R2, R3, R2, 0x18 ;  /* 0x0000000203028211 */ /* 0x001fca00078ec0ff */
[----:B------:R0:W-:Y:S01]  /*00d0*/  @!P0 STS [R2], RZ ;  /* 0x000000ff02008388 */ /* 0x0001e20000000800 */
[----:B------:R-:W-:Y:S01]  /*00e0*/  BAR.SYNC.DEFER_BLOCKING 0x0 ;  /* 0x0000000000007b1d */ /* 0x000fe20000010000 */
[----:B--2---:R-:W-:-:S13]  /*00f0*/  ISETP.GE.U32.AND P0, PT, R19, UR9, PT ;  /* 0x0000000913007c0c */ /* 0x004fda000bf06070 */
[----:B0--34-:R-:W-:Y:S05]  /*0100*/  @P0 BRA `(.L_x_72) ;  /* 0x0000000400880947 */ /* 0x019fea0003800000 */
[----:B------:R-:W0:Y:S01]  /*0110*/  LDC.64 R6, c[0x0][0x398] ;  /* 0x0000e600ff067b82 */ /* 0x000e220000000a00 */
[----:B------:R-:W-:-:S04]  /*0120*/  IMAD R3, R0, UR9, R19 ;  /* 0x0000000900037c24 */ /* 0x000fc8000f8e0213 */
[----:B0-----:R-:W-:-:S05]  /*0130*/  IMAD.WIDE.U32 R6, R3, 0x4, R6 ;  /* 0x0000000403067825 */ /* 0x001fca00078e0006 */
[----:B------:R-:W2:Y:S01]  /*0140*/  LDG.E R16, desc[UR6][R6.64] ;  /* 0x0000000606107981 */ /* 0x000ea2000c1e1900 */
        /* <DEDUP_REMOVED lines=13> */
.L_x_79:
[----:B0----5:R-:W-:Y:S01]  /*0220*/  SHF.R.U32.HI R8, RZ, 0x2, R3 ;  /* 0x00000002ff087819 */ /* 0x021fe20000011603 */
[----:B------:R-:W-:Y:S01]  /*0230*/  BSSY.RELIABLE B3, `(.L_x_76) ;  /* 0x000002d000037945 */ /* 0x000fe20003800100 */
[----:B------:R-:W-:Y:S02]  /*0240*/  IADD3 R2, PT, PT, R2, 0x587c5, RZ ;  /* 0x000587c502027810 */ /* 0x000fe40007ffe0ff */
[----:B------:R-:W-:Y:S01]  /*0250*/  LOP3.LUT R8, R8, R3, RZ, 0x3c, !PT ;  /* 0x0000000308087212 */ /* 0x000fe200078e3cff */
[----:B------:R-:W-:-:S04]  /*0260*/  IMAD.SHL.U32 R3, R13, 0x10, RZ ;  /* 0x000000100d037824 */ /* 0x000fc800078e00ff */
[----:B------:R-:W-:-:S05]  /*0270*/  IMAD.SHL.U32 R9, R8, 0x2, RZ ;  /* 0x0000000208097824 */ /* 0x000fca00078e00ff */
[----:B------:R-:W-:Y:S01]  /*0280*/  LOP3.LUT R8, R8, R9, R3, 0x96, !PT ;  /* 0x0000000908087212 */ /* 0x000fe200078e9603 */
[----:B------:R-:W-:-:S03]  /*0290*/  IMAD.MOV.U32 R9, RZ, RZ, R13 ;  /* 0x000000ffff097224 */ /* 0x000fc600078e000d */
[----:B------:R-:W-:Y:S01]  /*02a0*/  LOP3.LUT R23, R8, R13, RZ, 0x3c, !PT ;  /* 0x0000000d08177212 */ /* 0x000fe200078e3cff */
[----:B------:R-:W-:-:S04]  /*02b0*/  IMAD.MOV.U32 R8, RZ, RZ, 0x2f800000 ;  /* 0x2f800000ff087424 */ /* 0x000fc800078e00ff */
[----:B------:R-:W-:-:S05]  /*02c0*/  IMAD.IADD R3, R23, 0x1, R2 ;  /* 0x0000000117037824 */ /* 0x000fca00078e0202 */
[----:B------:R-:W-:-:S05]  /*02d0*/  I2FP.F32.U32 R3, R3 ;  /* 0x0000000300037245 */ /* 0x000fca0000201000 */
[----:B------:R-:W-:Y:S01]  /*02e0*/  FFMA R25, R3, R8, 1.1641532182693481445e-10 ;  /* 0x2f00000003197423 */ /* 0x000fe20000000008 */
[----:B------:R-:W-:-:S03]  /*02f0*/  MOV R8, R12 ;  /* 0x0000000c00087202 */ /* 0x000fc60000000f00 */
[----:B------:R-:W-:-:S07]  /*0300*/  IMAD.MOV.U32 R12, RZ, RZ, R25 ;  /* 0x000000ffff0c7224 */ /* 0x000fce00078e0019 */
.L_x_78:
[----:B------:R-:W-:Y:S01]  /*0310*/  SHF.R.U32.HI R3, RZ, 0x2, R14 ;  /* 0x00000002ff037819 */ /* 0x000fe2000001160e */
[----:B------:R-:W-:-:S03]  /*0320*/  IMAD.SHL.U32 R10, R23, 0x10, RZ ;  /* 0x00000010170a7824 */ /* 0x000fc600078e00ff */
[----:B------:R-:W-:Y:S01]  /*0330*/  LOP3.LUT R3, R3, R14, RZ, 0x3c, !PT ;  /* 0x0000000e03037212 */ /* 0x000fe200078e3cff */
[----:B------:R-:W-:-:S03]  /*0340*/  VIADD R14, R2, 0x587c5 ;  /* 0x000587c5020e7836 */ /* 0x000fc60000000000 */
[----:B------:R-:W-:-:S04]  /*0350*/  SHF.L.U32 R11, R3, 0x1, RZ ;  /* 0x00000001030b7819 */ /* 0x000fc800000006ff */
[----:B------:R-:W-:Y:S01]  /*0360*/  LOP3.LUT R10, R3, R11, R10, 0x96, !PT ;  /* 0x0000000b030a7212 */ /* 0x000fe200078e960a */
[----:B------:R-:W-:-:S03]  /*0370*/  IMAD.MOV.U32 R11, RZ, RZ, R9 ;  /* 0x000000ffff0b7224 */ /* 0x000fc600078e0009 */
[----:B------:R-:W-:Y:S01]  /*0380*/  LOP3.LUT R9, R10, R23, RZ, 0x3c, !PT ;  /* 0x000000170a097212 */ /* 0x000fe200078e3cff */
[----:B------:R-:W-:-:S03]  /*0390*/  IMAD.MOV.U32 R10, RZ, RZ, 0x2f800000 ;  /* 0x2f800000ff0a7424 */ /* 0x000fc600078e00ff */
[----:B------:R-:W-:-:S04]  /*03a0*/  IADD3 R3, PT, PT, R9, R14, RZ ;  /* 0x0000000e09037210 */ /* 0x000fc80007ffe0ff */
        /* <DEDUP_REMOVED lines=8> */
[----:B------:R-:W-:Y:S01]  /*0430*/  IMAD.SHL.U32 R13, R9, 0x10, RZ ;  /* 0x00000010090d7824 */ /* 0x000fe200078e00ff */
[----:B------:R-:W-:Y:S02]  /*0440*/  IADD3 R2, PT, PT, R2, 0xb0f8a, RZ ;  /* 0x000b0f8a02027810 */ /* 0x000fe40007ffe0ff */
[----:B------:R-:W-:Y:S02]  /*0450*/  LOP3.LUT R12, R12, R15, RZ, 0x3c, !PT ;  /* 0x0000000f0c0c7212 */ /* 0x000fe400078e3cff */
[----:B------:R-:W-:-:S03]  /*0460*/  MOV R15, R11 ;  /* 0x0000000b000f7202 */ /* 0x000fc60000000f00 */
[----:B------:R-:W-:-:S05]  /*0470*/  IMAD.SHL.U32 R14, R12, 0x2, RZ ;  /* 0x000000020c0e7824 */ /* 0x000fca00078e00ff */
[----:B------:R-:W-:-:S04]  /*0480*/  LOP3.LUT R14, R12, R14, R13, 0x96, !PT ;  /* 0x0000000e0c0e7212 */ /* 0x000fc800078e960d */
[----:B------:R-:W-:Y:S01]  /*0490*/  LOP3.LUT R23, R14, R9, RZ, 0x3c, !PT ;  /* 0x000000090e177212 */ /* 0x000fe200078e3cff */
[----:B------:R-:W-:-:S04]  /*04a0*/  IMAD.MOV.U32 R14, RZ, RZ, R3 ;  /* 0x000000ffff0e7224 */ /* 0x000fc800078e0003 */
[----:B------:R-:W-:-:S05]  /*04b0*/  IMAD.IADD R12, R23, 0x1, R2 ;  /* 0x00000001170c7824 */ /* 0x000fca00078e0202 */
[----:B------:R-:W-:-:S05]  /*04c0*/  I2FP.F32.U32 R13, R12 ;  /* 0x0000000c000d7245 */ /* 0x000fca0000201000 */
[----:B------:R-:W-:-:S05]  /*04d0*/  FFMA R12, R13, R10, 1.1641532182693481445e-10 ;  /* 0x2f0000000d0c7423 */ /* 0x000fca000000000a */
[----:B------:R-:W-:-:S13]  /*04e0*/  FSETP.GE.AND P0, PT, R12, R27, PT ;  /* 0x0000001b0c00720b */ /* 0x000fda0003f06000 */
[----:B------:R-:W-:Y:S05]  /*04f0*/  @!P0 BRA `(.L_x_78) ;  /* 0xfffffffc00848947 */ /* 0x000fea000383ffff */
[----:B------:R-:W-:Y:S05]  /*0500*/  BSYNC.RELIABLE B3 ;  /* 0x0000000000037941 */ /* 0x000fea0003800100 */
.L_x_76:
[----:B------:R-:W-:Y:S01]  /*0510*/  FADD R18, R18, 1 ;  /* 0x3f80000012127421 */ /* 0x000fe20000000000 */
[----:B------:R-:W-:Y:S01]  /*0520*/  IMAD.MOV.U32 R13, RZ, RZ, R23 ;  /* 0x000000ffff0d7224 */ /* 0x000fe200078e0017 */
[----:B------:R-:W-:Y:S01]  /*0530*/  MOV R15, R8 ;  /* 0x00000008000f7202 */ /* 0x000fe20000000f00 */
[----:B------:R-:W-:Y:S02]  /*0540*/  IMAD.MOV.U32 R12, RZ, RZ, R9 ;  /* 0x000000ffff0c7224 */ /* 0x000fe400078e0009 */
[----:B------:R-:W-:Y:S01]  /*0550*/  IMAD.MOV.U32 R14, RZ, RZ, R11 ;  /* 0x000000ffff0e7224 */ /* 0x000fe200078e000b */
[----:B------:R-:W-:Y:S06]  /*0560*/  BRA `(.L_x_79) ;  /* 0xfffffffc002c7947 */ /* 0x000fec000383ffff */
.L_x_77:
[----:B------:R-:W-:Y:S05]  /*0570*/  BSYNC.RECONVERGENT B2 ;  /* 0x0000000000027941 */ /* 0x000fea0003800200 */
.L_x_75:
[----:B------:R-:W0:Y:S01]  /*0580*/  S2R R2, SR_LANEID ;  /* 0x0000000000027919 */ /* 0x000e220000000000 */
[----:B------:R-:W1:Y:S01]  /*0590*/  S2UR UR5, SR_CgaCtaId ;  /* 0x00000000000579c3 */ /* 0x000e620000008800 */
[----:B------:R-:W-:Y:S01]  /*05a0*/  VOTEU.ANY UR8, UPT, PT ;  /* 0x0000000000087886 */ /* 0x000fe200038e0100 */
[----:B------:R-:W-:Y:S01]  /*05b0*/  UMOV UR4, 0x400 ;  /* 0x0000040000047882 */ /* 0x000fe20000000000 */
[----:B------:R-:W0:Y:S01]  /*05c0*/  FLO.U32 R13, UR8 ;  /* 0x00000008000d7d00 */ /* 0x000e2200080e0000 */
[----:B------:R-:W2:Y:S01]  /*05d0*/  S2R R10, SR_LTMASK ;  /* 0x00000000000a7919 */ /* 0x000ea20000003900 */
[----:B------:R-:W-:Y:S01]  /*05e0*/  FADD R18, R25, R18 ;  /* 0x0000001219127221 */ /* 0x000fe20000000000 */
[----:B------:R-:W-:Y:S03]  /*05f0*/  STG.E.64 desc[UR6][R4.64+0x10], R8 ;  /* 0x0000100804007986 */ /* 0x000fe6000c101b06 */
[----:B------:R-:W-:-:S02]  /*0600*/  FFMA R16, R21, R18, R16 ;  /* 0x0000001215107223 */ /* 0x000fc40000000010 */
[----:B------:R-:W3:Y:S01]  /*0610*/  POPC R12, UR8 ;  /* 0x00000008000c7d09 */ /* 0x000ee20008000000 */
[----:B------:R-:W-:Y:S01]  /*0620*/  STG.E.64 desc[UR6][R4.64], R14 ;  /* 0x0000000e04007986 */ /* 0x000fe2000c101b06 */
[----:B-1----:R-:W-:Y:S02]  /*0630*/  ULEA UR10, UR5, UR4, 0x18 ;  /* 0x00000004050a7291 */ /* 0x002fe4000f8ec0ff */
[----:B------:R-:W-:-:S04]  /*0640*/  UIADD3 UR4, UPT, UPT, UR4, 0x10, URZ ;  /* 0x0000001004047890 */ /* 0x000fc8000fffe0ff */
[----:B------:R-:W-:Y:S01]  /*0650*/  ULEA UR4, UR5, UR4, 0x18 ;  /* 0x0000000405047291 */ /* 0x000fe2000f8ec0ff */
[----:B0-----:R-:W-:Y:S02]  /*0660*/  ISETP.EQ.U32.AND P0, PT, R13, R2, PT ;  /* 0x000000020d00720c */ /* 0x001fe40003f02070 */
[----:B--2---:R-:W-:Y:S02]  /*0670*/  LOP3.LUT R20, R10, UR8, RZ, 0xc0, !PT ;  /* 0x000000080a147c12 */ /* 0x004fe4000f8ec0ff */
[----:B------:R-:W-:Y:S02]  /*0680*/  MOV R10, R3 ;  /* 0x00000003000a7202 */ /* 0x000fe40000000f00 */
[----:B------:R-:W0:Y:S03]  /*0690*/  POPC R23, R20 ;  /* 0x0000001400177309 */ /* 0x000e260000000000 */
[----:B------:R-:W-:Y:S04]  /*06a0*/  STG.E.64 desc[UR6][R4.64+0x8], R10 ;  /* 0x0000080a04007986 */ /* 0x000fe8000c101b06 */
[----:B---3--:R-:W1:Y:S04]  /*06b0*/  @P0 ATOMS.ADD R12, [UR10], R12 ;  /* 0x0000000cff0c098c */ /* 0x008e68000800000a */
[----:B-1----:R-:W0:Y:S02]  /*06c0*/  SHFL.IDX PT, R2, R12, R13, 0x1f ;  /* 0x00001f0d0c027589 */ /* 0x002e2400000e0000 */
[----:B0-----:R-:W-:-:S05]  /*06d0*/  IMAD.IADD R2, R2, 0x1, R23 ;  /* 0x0000000102027824 */ /* 0x001fca00078e0217 */
[----:B------:R-:W-:-:S05]  /*06e0*/  LEA R2, R2, UR4, 0x2 ;  /* 0x0000000402027c11 */ /* 0x000fca000f8e10ff */
[----:B------:R0:W-:Y:S02]  /*06f0*/  STS [R2], R19 ;  /* 0x0000001302007388 */ /* 0x0001e40000000800 */
.L_x_74:
[----:B------:R-:W-:Y:S05]  /*0700*/  BSYNC.RECONVERGENT B1 ;  /* 0x0000000000017941 */ /* 0x000fea0003800200 */
.L_x_73:
[----:B------:R-:W-:-:S05]  /*0710*/  FADD R3, R16, -1 ;  /* 0xbf80000010037421 */ /* 0x000fca0000000000 */
[----:B------:R1:W-:Y:S02]  /*0720*/  STG.E desc[UR6][R6.64], R3 ;  /* 0x0000000306007986 */ /* 0x0003e4000c101906 */
.L_x_72:
[----:B------:R-:W-:Y:S05]  /*0730*/  BSYNC.RECONVERGENT B0 ;  /* 0x0000000000007941 */ /* 0x000fea0003800200 */
.L_x_71:
[----:B------:R-:W-:Y:S05]  /*0740*/  WARPSYNC.ALL ;  /* 0x0000000000007948 */ /* 0x000fea0003800000 */
[----:B------:R-:W2:Y:S08]  /*0750*/  S2UR UR9, SR_CgaCtaId ;  /* 0x00000000000979c3 */ /* 0x000eb00000008800 */
[----:B------:R-:W-:Y:S06]  /*0760*/  BAR.SYNC.DEFER_BLOCKING 0x0 ;  /* 0x0000000000007b1d */ /* 0x000fec0000010000 */
[----:B------:R-:W-:Y:S01]  /*0770*/  UMOV UR8, 0x400 ;  /* 0x0000040000087882 */ /* 0x000fe20000000000 */
[----:B------:R-:W-:Y:S01]  /*0780*/  BSSY.RECONVERGENT B0, `(.L_x_80) ;  /* 0x0000015000007945 */ /* 0x000fe20003800200 */
[----:B--2---:R-:W-:-:S09]  /*0790*/  ULEA UR10, UR9, UR8, 0x18 ;  /* 0x00000008090a7291 */ /* 0x004fd2000f8ec0ff */
[----:B------:R-:W2:Y:S02]  /*07a0*/  LDS R4, [UR10] ;  /* 0x0000000aff047984 */ /* 0x000ea40008000800 */
[----:B--2---:R-:W-:-:S04]  /*07b0*/  ISETP.NE.AND P0, PT, R4, RZ, PT ;  /* 0x000000ff0400720c */ /* 0x004fc80003f05270 */
[----:B------:R-:W-:-:S13]  /*07c0*/  ISETP.NE.OR P0, PT, R17, RZ, !P0 ;  /* 0x000000ff1100720c */ /* 0x000fda0004705670 */
[----:B------:R-:W-:Y:S05]  /*07d0*/  @P0 BRA `(.L_x_81) ;  /* 0x00000000003c0947 */ /* 0x000fea0003800000 */
[----:B------:R-:W2:Y:S01]  /*07e0*/  S2R R5, SR_LANEID ;  /* 0x0000000000057919 */ /* 0x000ea20000000000 */
[----:B------:R-:W-:Y:S01]  /*07f0*/  VOTEU.ANY UR4, UPT, PT ;  /* 0x0000000000047886 */ /* 0x000fe200038e0100 */
[----:B01----:R-:W0:Y:S01]  /*0800*/  LDC.64 R2, c[0x0][0x3a0] ;  /* 0x0000e800ff027b82 */ /* 0x003e220000000a00 */
[----:B------:R-:W2:Y:S01]  /*0810*/  FLO.U32 R6, UR4 ;  /* 0x0000000400067d00 */ /* 0x000ea200080e0000 */
[----:B------:R-:W-:Y:S01]  /*0820*/  UPOPC UR5, UR4 ;  /* 0x00000004000572bf */ /* 0x000fe20008000000 */
[----:B0-----:R-:W-:Y:S01]  /*0830*/  IMAD.WIDE.U32 R2, R0, 0x4, R2 ;  /* 0x0000000400027825 */ /* 0x001fe200078e0002 */
[----:B--2---:R-:W-:-:S04]  /*0840*/  ISETP.EQ.U32.AND P0, PT, R6, R5, PT ;  /* 0x000000050600720c */ /* 0x004fc80003f02070 */
[----:B------:R-:W-:-:S09]  /*0850*/  IMAD R5, R4, UR5, RZ ;  /* 0x0000000504057c24 */ /* 0x000fd2000f8e02ff */
[----:B------:R-:W2:Y:S01]  /*0860*/  @P0 ATOMG.E.ADD.STRONG.GPU PT, R3, desc[UR6][R2.64], R5 ;  /* 0x80000005020309a8 */ /* 0x000ea200081ef106 */
[----:B------:R-:W0:Y:S02]  /*0870*/  S2R R8, SR_LTMASK ;  /* 0x0000000000087919 */ /* 0x000e240000003900 */
[----:B0-----:R-:W-:-:S06]  /*0880*/  LOP3.LUT R8, R8, UR4, RZ, 0xc0, !PT ;  /* 0x0000000408087c12 */ /* 0x001fcc000f8ec0ff */
[----:B------:R-:W0:Y:S01]  /*0890*/  POPC R8, R8 ;  /* 0x0000000800087309 */ /* 0x000e220000000000 */
[----:B--2---:R-:W0:Y:S02]  /*08a0*/  SHFL.IDX PT, R7, R3, R6, 0x1f ;  /* 0x00001f0603077589 */ /* 0x004e2400000e0000 */
[----:B0-----:R-:W-:-:S05]  /*08b0*/  IMAD R4, R4, R8, R7 ;  /* 0x0000000804047224 */ /* 0x001fca00078e0207 */
[----:B------:R2:W-:Y:S02]  /*08c0*/  STS [UR10+0x4], R4 ;  /* 0x00000404ff007988 */ /* 0x0005e4000800080a */
.L_x_81:
[----:B------:R-:W-:Y:S05]  /*08d0*/  BSYNC.RECONVERGENT B0 ;  /* 0x0000000000007941 */ /* 0x000fea0003800200 */
.L_x_80:
[----:B------:R-:W-:Y:S06]  /*08e0*/  BAR.SYNC.DEFER_BLOCKING 0x0 ;  /* 0x0000000000007b1d */ /* 0x000fec0000010000 */
[----:B--2---:R-:W2:Y:S02]  /*08f0*/  LDS.64 R4, [UR10] ;  /* 0x0000000aff047984 */ /* 0x004ea40008000a00 */
[----:B--2---:R-:W-:-:S13]  /*0900*/  ISETP.GE.U32.AND P0, PT, R17, R4, PT ;  /* 0x000000041100720c */ /* 0x004fda0003f06070 */
[----:B------:R-:W-:Y:S05]  /*0910*/  @P0 EXIT ;  /* 0x000000000000094d */ /* 0x000fea0003800000 */
[----:B------:R-:W-:Y:S01]  /*0920*/  UIADD3 UR4, UPT, UPT, UR8, 0x10, URZ ;  /* 0x0000001008047890 */ /* 0x000fe2000fffe0ff */
[----:B01----:R-:W0:Y:S03]  /*0930*/  LDC.64 R2, c[0x0][0x3a8] ;  /* 0x0000ea00ff027b82 */ /* 0x003e260000000a00 */
[----:B------:R-:W-:-:S06]  /*0940*/  ULEA UR4, UR9, UR4, 0x18 ;  /* 0x0000000409047291 */ /* 0x000fcc000f8ec0ff */
[----:B------:R-:W-:-:S05]  /*0950*/  LEA R4, R17, UR4, 0x2 ;  /* 0x0000000411047c11 */ /* 0x000fca000f8e10ff */
[----:B------:R-:W1:Y:S01]  /*0960*/  LDS R7, [R4] ;  /* 0x0000000004077984 */ /* 0x000e620000000800 */
[----:B------:R-:W2:Y:S02]  /*0970*/  LDCU UR4, c[0x0][0x380] ;  /* 0x00007000ff0477ac */ /* 0x000ea40008000800 */
[----:B--2---:R-:W-:-:S04]  /*0980*/  IMAD R0, R0, UR4, R17 ;  /* 0x0000000400007c24 */ /* 0x004fc8000f8e0211 */
[----:B------:R-:W-:-:S04]  /*0990*/  IMAD.IADD R5, R0, 0x1, R5 ;  /* 0x0000000100057824 */ /* 0x000fc800078e0205 */
[----:B0-----:R-:W-:-:S05]  /*09a0*/  IMAD.WIDE.U32 R2, R5, 0x4, R2 ;  /* 0x0000000405027825 */ /* 0x001fca00078e0002 */
[----:B-1----:R-:W-:Y:S01]  /*09b0*/  STG.E desc[UR6][R2.64], R7 ;  /* 0x0000000702007986 */ /* 0x002fe2000c101906 */
[----:B------:R-:W-:Y:S05]  /*09c0*/  EXIT ;  /* 0x000000000000794d */ /* 0x000fea0003800000 */
.L_x_82:
        /* <DEDUP_REMOVED lines=11> */
.L_x_93:


//--------------------- .text._Z22initPoissonTimeToSpikejPKfP17curandStateXORWOWPf --------------------------
	.section	.text._Z22initPoissonTimeToSpikejPKfP17curandStateXORWOWPf,"ax",@progbits
	.align	128
        .global         _Z22initPoissonTimeToSpikejPKfP17curandStateXORWOWPf
        .type           _Z22initPoissonTimeToSpikejPKfP17curandStateXORWOWPf,@function
        .size           _Z22initPoissonTimeToSpikejPKfP17curandStateXORWOWPf,(.L_x_94 - _Z22initPoissonTimeToSpikejPKfP17curandStateXORWOWPf)
        .other          _Z22initPoissonTimeToSpikejPKfP17curandStateXORWOWPf,@"STO_CUDA_ENTRY STV_DEFAULT"
_Z22initPoissonTimeToSpikejPKfP17curandStateXORWOWPf:
.text._Z22initPoissonTimeToSpikejPKfP17curandStateXORWOWPf:
        /* <DEDUP_REMOVED lines=9> */
[----:B------:R-:W1:Y:S07]  /*0090*/  LDCU.64 UR4, c[0x0][0x358] ;  /* 0x00006b00ff0477ac */ /* 0x000e6e0008000a00 */
[----:B------:R-:W2:Y:S01]  /*00a0*/  LDC.64 R2, c[0x0][0x390] ;  /* 0x0000e400ff027b82 */ /* 0x000ea20000000a00 */
[----:B0-----:R-:W-:-:S06]  /*00b0*/  IMAD.WIDE R14, R0, 0x4, R14 ;  /* 0x00000004000e7825 */ /* 0x001fcc00078e020e */
[----:B-1----:R0:W5:Y:S01]  /*00c0*/  LDG.E R14, desc[UR4][R14.64] ;  /* 0x000000040e0e7981 */ /* 0x002162000c1e1900 */
[----:B--2---:R-:W-:-:S05]  /*00d0*/  IMAD.WIDE R2, R0, 0x30, R2 ;  /* 0x0000003000027825 */ /* 0x004fca00078e0202 */
[----:B------:R0:W5:Y:S04]  /*00e0*/  LDG.E.64 R4, desc[UR4][R2.64] ;  /* 0x0000000402047981 */ /* 0x000168000c1e1b00 */
[----:B------:R0:W5:Y:S04]  /*00f0*/  LDG.E.64 R6, desc[UR4][R2.64+0x8] ;  /* 0x0000080402067981 */ /* 0x000168000c1e1b00 */
[----:B------:R0:W5:Y:S01]  /*0100*/  LDG.E.64 R8, desc[UR4][R2.64+0x10] ;  /* 0x0000100402087981 */ /* 0x000162000c1e1b00 */
[----:B------:R-:W-:Y:S01]  /*0110*/  BSSY.RECONVERGENT B0, `(.L_x_83) ;  /* 0x0000037000007945 */ /* 0x000fe20003800200 */
[----:B------:R-:W-:-:S07]  /*0120*/  IMAD.MOV.U32 R12, RZ, RZ, RZ ;  /* 0x000000ffff0c7224 */ /* 0x000fce00078e00ff */
.L_x_87:
[----:B-----5:R-:W-:Y:S01]  /*0130*/  SHF.R.U32.HI R10, RZ, 0x2, R5 ;  /* 0x00000002ff0a7819 */ /* 0x020fe20000011605 */
        /* <DEDUP_REMOVED lines=11> */
[----:B0-----:R-:W-:Y:S01]  /*01f0*/  FFMA R15, R5, R10, 1.1641532182693481445e-10 ;  /* 0x2f000000050f7423 */ /* 0x001fe2000000000a */
[----:B------:R-:W-:-:S04]  /*0200*/  IMAD.MOV.U32 R10, RZ, RZ, R8 ;  /* 0x000000ffff0a7224 */ /* 0x000fc800078e0008 */
[----:B------:R-:W-:-:S07]  /*0210*/  MOV R8, R15 ;  /* 0x0000000f00087202 */ /* 0x000fce0000000f00 */
.L_x_86:
[----:B------:R-:W-:Y:S02]  /*0220*/  SHF.R.U32.HI R5, RZ, 0x2, R6 ;  /* 0x00000002ff057819 */ /* 0x000fe40000011606 */
[----:B------:R-:W-:Y:S02]  /*0230*/  MOV R13, R11 ;  /* 0x0000000b000d7202 */ /* 0x000fe40000000f00 */
[----:B------:R-:W-:Y:S01]  /*0240*/  LOP3.LUT R5, R5, R6, RZ, 0x3c, !PT ;  /* 0x0000000605057212 */ /* 0x000fe200078e3cff */
[----:B------:R-:W-:-:S04]  /*0250*/  IMAD.SHL.U32 R6, R17, 0x10, RZ ;  /* 0x0000001011067824 */ /* 0x000fc800078e00ff */
[----:B------:R-:W-:-:S05]  /*0260*/  IMAD.SHL.U32 R9, R5, 0x2, RZ ;  /* 0x0000000205097824 */ /* 0x000fca00078e00ff */
[----:B------:R-:W-:Y:S01]  /*0270*/  LOP3.LUT R16, R5, R9, R6, 0x96, !PT ;  /* 0x0000000905107212 */ /* 0x000fe200078e9606 */
[----:B------:R-:W-:-:S03]  /*0280*/  VIADD R6, R4, 0x587c5 ;  /* 0x000587c504067836 */ /* 0x000fc60000000000 */
[----:B------:R-:W-:Y:S02]  /*0290*/  LOP3.LUT R11, R16, R17, RZ, 0x3c, !PT ;  /* 0x00000011100b7212 */ /* 0x000fe400078e3cff */
[----:B------:R-:W-:-:S03]  /*02a0*/  MOV R16, 0x2f800000 ;  /* 0x2f80000000107802 */ /* 0x000fc60000000f00 */
[----:B------:R-:W-:-:S05]  /*02b0*/  IMAD.IADD R5, R11, 0x1, R6 ;  /* 0x000000010b057824 */ /* 0x000fca00078e0206 */
[----:B------:R-:W-:-:S05]  /*02c0*/  I2FP.F32.U32 R5, R5 ;  /* 0x0000000500057245 */ /* 0x000fca0000201000 */
[----:B------:R-:W-:Y:S01]  /*02d0*/  FFMA R9, R5, R16, 1.1641532182693481445e-10 ;  /* 0x2f00000005097423 */ /* 0x000fe20000000010 */
[----:B------:R-:W-:Y:S02]  /*02e0*/  IMAD.MOV.U32 R5, RZ, RZ, R10 ;  /* 0x000000ffff057224 */ /* 0x000fe400078e000a */
[----:B------:R-:W-:Y:S02]  /*02f0*/  IMAD.MOV.U32 R10, RZ, RZ, R17 ;  /* 0x000000ffff0a7224 */ /* 0x000fe400078e0011 */
[----:B------:R-:W-:-:S13]  /*0300*/  FSETP.GEU.AND P0, PT, R8, R9, PT ;  /* 0x000000090800720b */ /* 0x000fda0003f0e000 */
[----:B------:R-:W-:Y:S05]  /*0310*/  @!P0 BREAK.RELIABLE B1 ;  /* 0x0000000000018942 */ /* 0x000fea0003800100 */
[----:B------:R-:W-:Y:S05]  /*0320*/  @!P0 BRA `(.L_x_85) ;  /* 0x0000000000548947 */ /* 0x000fea0003800000 */
[----:B------:R-:W-:Y:S02]  /*0330*/  SHF.R.U32.HI R6, RZ, 0x2, R7 ;  /* 0x00000002ff067819 */ /* 0x000fe40000011607 */
[----:B------:R-:W-:Y:S02]  /*0340*/  IADD3 R4, PT, PT, R4, 0xb0f8a, RZ ;  /* 0x000b0f8a04047810 */ /* 0x000fe40007ffe0ff */
[----:B------:R-:W-:Y:S02]  /*0350*/  LOP3.LUT R6, R6, R7, RZ, 0x3c, !PT ;  /* 0x0000000706067212 */ /* 0x000fe400078e3cff */
[----:B------:R-:W-:-:S03]  /*0360*/  SHF.L.U32 R7, R11, 0x4, RZ ;  /* 0x000000040b077819 */ /* 0x000fc600000006ff */
[----:B------:R-:W-:-:S05]  /*0370*/  IMAD.SHL.U32 R8, R6, 0x2, RZ ;  /* 0x0000000206087824 */ /* 0x000fca00078e00ff */
[----:B------:R-:W-:Y:S01]  /*0380*/  LOP3.LUT R8, R6, R8, R7, 0x96, !PT ;  /* 0x0000000806087212 */ /* 0x000fe200078e9607 */
[----:B------:R-:W-:-:S03]  /*0390*/  IMAD.MOV.U32 R7, RZ, RZ, R13 ;  /* 0x000000ffff077224 */ /* 0x000fc600078e000d */
[----:B------:R-:W-:-:S05]  /*03a0*/  LOP3.LUT R17, R8, R11, RZ, 0x3c, !PT ;  /* 0x0000000b08117212 */ /* 0x000fca00078e3cff */
[----:B------:R-:W-:-:S05]  /*03b0*/  IMAD.IADD R6, R17, 0x1, R4 ;  /* 0x0000000111067824 */ /* 0x000fca00078e0204 */
[----:B------:R-:W-:-:S05]  /*03c0*/  I2FP.F32.U32 R6, R6 ;  /* 0x0000000600067245 */ /* 0x000fca0000201000 */
[----:B------:R-:W-:Y:S01]  /*03d0*/  FFMA R8, R6, R16, 1.1641532182693481445e-10 ;  /* 0x2f00000006087423 */ /* 0x000fe20000000010 */
[----:B------:R-:W-:-:S04]  /*03e0*/  MOV R6, R5 ;  /* 0x0000000500067202 */ /* 0x000fc80000000f00 */
[----:B------:R-:W-:-:S13]  /*03f0*/  FSETP.GE.AND P0, PT, R8, R9, PT ;  /* 0x000000090800720b */ /* 0x000fda0003f06000 */
[----:B------:R-:W-:Y:S05]  /*0400*/  @!P0 BRA `(.L_x_86) ;  /* 0xfffffffc00848947 */ /* 0x000fea000383ffff */
[----:B------:R-:W-:Y:S05]  /*0410*/  BSYNC.RELIABLE B1 ;  /* 0x0000000000017941 */ /* 0x000fea0003800100 */
.L_x_84:
[----:B------:R-:W-:Y:S01]  /*0420*/  FADD R12, R12, 1 ;  /* 0x3f8000000c0c7421 */ /* 0x000fe20000000000 */
[----:B------:R-:W-:Y:S01]  /*0430*/  MOV R9, R17 ;  /* 0x0000001100097202 */ /* 0x000fe20000000f00 */
[----:B------:R-:W-:Y:S01]  /*0440*/  IMAD.MOV.U32 R8, RZ, RZ, R11 ;  /* 0x000000ffff087224 */ /* 0x000fe200078e000b */
[----:B------:R-:W-:Y:S01]  /*0450*/  MOV R7, R10 ;  /* 0x0000000a00077202 */ /* 0x000fe20000000f00 */
[----:B------:R-:W-:Y:S01]  /*0460*/  IMAD.MOV.U32 R6, RZ, RZ, R13 ;  /* 0x000000ffff067224 */ /* 0x000fe200078e000d */
[----:B------:R-:W-:Y:S06]  /*0470*/  BRA `(.L_x_87) ;  /* 0xfffffffc002c7947 */ /* 0x000fec000383ffff */
.L_x_85:
[----:B------:R-:W-:Y:S05]  /*0480*/  BSYNC.RECONVERGENT B0 ;  /* 0x0000000000007941 */ /* 0x000fea0003800200 */
.L_x_83:
[----:B------:R-:W-:Y:S05]  /*0490*/  WARPSYNC.ALL ;  /* 0x0000000000007948 */ /* 0x000fea0003800000 */
[----:B------:R-:W0:Y:S01]  /*04a0*/  LDC.64 R8, c[0x0][0x398] ;  /* 0x0000e600ff087b82 */ /* 0x000e220000000a00 */
[----:B------:R-:W-:Y:S01]  /*04b0*/  FADD R15, R15, R12 ;  /* 0x0000000c0f0f7221 */ /* 0x000fe20000000000 */
[----:B------:R-:W-:Y:S01]  /*04c0*/  MOV R12, R5 ;  /* 0x00000005000c7202 */ /* 0x000fe20000000f00 */
[----:B------:R-:W-:Y:S02]  /*04d0*/  STG.E.64 desc[UR4][R2.64+0x10], R10 ;  /* 0x0000100a02007986 */ /* 0x000fe4000c101b04 */
[----:B------:R-:W-:-:S02]  /*04e0*/  FMUL R15, R14, R15 ;  /* 0x0000000f0e0f7220 */ /* 0x000fc40000400000 */
[----:B------:R-:W-:Y:S04]  /*04f0*/  STG.E.64 desc[UR4][R2.64+0x8], R12 ;  /* 0x0000080c02007986 */ /* 0x000fe8000c101b04 */
[----:B------:R-:W-:Y:S01]  /*0500*/  STG.E.64 desc[UR4][R2.64], R6 ;  /* 0x0000000602007986 */ /* 0x000fe2000c101b04 */
[----:B0-----:R-:W-:-:S05]  /*0510*/  IMAD.WIDE R4, R0, 0x4, R8 ;  /* 0x0000000400047825 */ /* 0x001fca00078e0208 */
[----:B------:R-:W-:Y:S01]  /*0520*/  STG.E desc[UR4][R4.64], R15 ;  /* 0x0000000f04007986 */ /* 0x000fe2000c101904 */
[----:B------:R-:W-:Y:S05]  /*0530*/  EXIT ;  /* 0x000000000000794d */ /* 0x000fea0003800000 */
.L_x_88:
        /* <DEDUP_REMOVED lines=12> */
.L_x_94:


//--------------------- .nv.global.init           --------------------------
	.section	.nv.global.init,"aw",@progbits
	.align	4
.nv.global.init:
	.type		mrg32k3aM1SubSeq,@object
	.size		mrg32k3aM1SubSeq,(mrg32k3aM2SubSeq - mrg32k3aM1SubSeq)
mrg32k3aM1SubSeq:
        /*0000*/ 	.byte	0x0b, 0xcc, 0xee, 0x04, 0x73, 0x29, 0x8b, 0x6f, 0xf6, 0x53, 0x03, 0xf6, 0x23, 0xf6, 0xea, 0xda
        /* <DEDUP_REMOVED lines=125> */
	.type		mrg32k3aM2SubSeq,@object
	.size		mrg32k3aM2SubSeq,(mrg32k3aM1 - mrg32k3aM2SubSeq)
mrg32k3aM2SubSeq:
        /* <DEDUP_REMOVED lines=126> */
	.type		mrg32k3aM1,@object
	.size		mrg32k3aM1,(mrg32k3aM1Seq - mrg32k3aM1)
mrg32k3aM1:
        /* <DEDUP_REMOVED lines=144> */
	.type		mrg32k3aM1Seq,@object
	.size		mrg32k3aM1Seq,(mrg32k3aM2 - mrg32k3aM1Seq)
mrg32k3aM1Seq:
        /* <DEDUP_REMOVED lines=144> */
	.type		mrg32k3aM2,@object
	.size		mrg32k3aM2,(mrg32k3aM2Seq - mrg32k3aM2)
mrg32k3aM2:
        /* <DEDUP_REMOVED lines=144> */
	.type		mrg32k3aM2Seq,@object
	.size		mrg32k3aM2Seq,(precalc_xorwow_matrix - mrg32k3aM2Seq)
mrg32k3aM2Seq:
        /* <DEDUP_REMOVED lines=144> */
	.type		precalc_xorwow_matrix,@object
	.size		precalc_xorwow_matrix,(precalc_xorwow_offset_matrix - precalc_xorwow_matrix)
precalc_xorwow_matrix:
        /* <DEDUP_REMOVED lines=6400> */
	.type		precalc_xorwow_offset_matrix,@object
	.size		precalc_xorwow_offset_matrix,($str - precalc_xorwow_offset_matrix)
precalc_xorwow_offset_matrix:
        /* <DEDUP_REMOVED lines=6400> */
	.type		$str,@object
	.size		$str,($str$1 - $str)
$str:
        /*353c0*/ 	.byte	0x6e, 0x75, 0x6d, 0x42, 0x61, 0x74, 0x63, 0x68, 0x57, 0x6f, 0x72, 0x64, 0x73, 0x20, 0x3d, 0x3d
        /*353d0*/ 	.byte	0x20, 0x31, 0x00
	.type		$str$1,@object
	.size		$str$1,(__unnamed_1 - $str$1)
$str$1:
        /*353d3*/ 	.byte	0x2f, 0x74, 0x6d, 0x70, 0x2f, 0x73, 0x61, 0x73, 0x73, 0x5f, 0x63, 0x75, 0x5f, 0x68, 0x68, 0x7a
        /*353e3*/ 	.byte	0x6a, 0x72, 0x6c, 0x62, 0x70, 0x2f, 0x6b, 0x2e, 0x63, 0x75, 0x00
	.type		__unnamed_1,@object
	.size		__unnamed_1,(.L_9 - __unnamed_1)
__unnamed_1:
        /* <DEDUP_REMOVED lines=11> */
        /*3549e*/ 	.byte	0x20, 0x66, 0x6c, 0x6f, 0x61, 0x74, 0x20, 0x2a, 0x29, 0x00
.L_9:


//--------------------- .nv.shared._Z14initRandomSeedI17curandStateXORWOWEvjjPT_ --------------------------
	.section	.nv.shared._Z14initRandomSeedI17curandStateXORWOWEvjjPT_,"aw",@nobits
	.sectionflags	@""
	.align	16
	.zero		1024


//--------------------- .nv.shared.reserved.0     --------------------------
	.section	.nv.shared.reserved.0,"aw",@nobits
	.weak		__nv_reservedSMEM_offset_0_alias
	.size		__nv_reservedSMEM_offset_0_alias, 0, 64
	.other		__nv_reservedSMEM_offset_0_alias,@"STO_CUDA_RESERVED_SHARED STV_DEFAULT"
__nv_reservedSMEM_offset_0_alias:
	.zero		0
	.zero		64


//--------------------- .nv.shared._Z34sparsePostBitfieldIndividualWeightPKjS0_jjjjS0_PKfPf --------------------------
	.section	.nv.shared._Z34sparsePostBitfieldIndividualWeightPKjS0_jjjjS0_PKfPf,"aw",@nobits
	.sectionflags	@""
	.align	16
	.zero		1024


//--------------------- .nv.shared._Z26sparsePostIndividualWeightPKjS0_jjjS0_S0_PKfPf --------------------------
	.section	.nv.shared._Z26sparsePostIndividualWeightPKjS0_jjjS0_S0_PKfPf,"aw",@nobits
	.sectionflags	@""
	.align	16
	.zero		1024


//--------------------- .nv.shared._Z15poissonBitfieldjPKfP17curandStateXORWOWPfPj --------------------------
	.section	.nv.shared._Z15poissonBitfieldjPKfP17curandStateXORWOWPfPj,"aw",@nobits
	.sectionflags	@""
	.align	16
	.zero		1024


//--------------------- .nv.shared._Z7poissonjPKfP17curandStateXORWOWPfPjS4_ --------------------------
	.section	.nv.shared._Z7poissonjPKfP17curandStateXORWOWPfPjS4_,"aw",@nobits
	.sectionflags	@""
	.align	16
.nv.shared._Z7poissonjPKfP17curandStateXORWOWPfPjS4_:
	.zero		1040


//--------------------- .nv.shared._Z22initPoissonTimeToSpikejPKfP17curandStateXORWOWPf --------------------------
	.section	.nv.shared._Z22initPoissonTimeToSpikejPKfP17curandStateXORWOWPf,"aw",@nobits
	.sectionflags	@""
	.align	16
	.zero		1024


//--------------------- .nv.constant0._Z14initRandomSeedI17curandStateXORWOWEvjjPT_ --------------------------
	.section	.nv.constant0._Z14initRandomSeedI17curandStateXORWOWEvjjPT_,"a",@progbits
	.sectionflags	@""
	.align	4
.nv.constant0._Z14initRandomSeedI17curandStateXORWOWEvjjPT_:
	.zero		912


//--------------------- .nv.constant0._Z34sparsePostBitfieldIndividualWeightPKjS0_jjjjS0_PKfPf --------------------------
	.section	.nv.constant0._Z34sparsePostBitfieldIndividualWeightPKjS0_jjjjS0_PKfPf,"a",@progbits
	.sectionflags	@""
	.align	4
.nv.constant0._Z34sparsePostBitfieldIndividualWeightPKjS0_jjjjS0_PKfPf:
	.zero		952


//--------------------- .nv.constant0._Z26sparsePostIndividualWeightPKjS0_jjjS0_S0_PKfPf --------------------------
	.section	.nv.constant0._Z26sparsePostIndividualWeightPKjS0_jjjS0_S0_PKfPf,"a",@progbits
	.sectionflags	@""
	.align	4
.nv.constant0._Z26sparsePostIndividualWeightPKjS0_jjjS0_S0_PKfPf:
	.zero		960


//--------------------- .nv.constant0._Z15poissonBitfieldjPKfP17curandStateXORWOWPfPj --------------------------
	.section	.nv.constant0._Z15poissonBitfieldjPKfP17curandStateXORWOWPfPj,"a",@progbits
	.sectionflags	@""
	.align	4
.nv.constant0._Z15poissonBitfieldjPKfP17curandStateXORWOWPfPj:
	.zero		936


//--------------------- .nv.constant0._Z7poissonjPKfP17curandStateXORWOWPfPjS4_ --------------------------
	.section	.nv.constant0._Z7poissonjPKfP17curandStateXORWOWPfPjS4_,"a",@progbits
	.sectionflags	@""
	.align	4
.nv.constant0._Z7poissonjPKfP17curandStateXORWOWPfPjS4_:
	.zero		944


//--------------------- .nv.constant0._Z22initPoissonTimeToSpikejPKfP17curandStateXORWOWPf --------------------------
	.section	.nv.constant0._Z22initPoissonTimeToSpikejPKfP17curandStateXORWOWPf,"a",@progbits
	.sectionflags	@""
	.align	4
.nv.constant0._Z22initPoissonTimeToSpikejPKfP17curandStateXORWOWPf:
	.zero		928


//--------------------- SYMBOLS --------------------------

	.type		.nv.reservedSmem.offset0,@object
	.size		.nv.reservedSmem.offset0,0x4
	.type		.nv.reservedSmem.cap,@object
	.size		.nv.reservedSmem.cap,0x4
	.type		__assertfail,@function
